//
// Generated by NVIDIA NVVM Compiler
//
// Compiler Build ID: CL-36424714
// Cuda compilation tools, release 13.0, V13.0.88
// Based on NVVM 20.0.0
//

.version 9.0
.target sm_100
.address_size 64

	// .globl	_Z20gpu_calculate_forcesPvS_i
.extern .shared .align 16 .b8 shPosition[];

.visible .entry _Z20gpu_calculate_forcesPvS_i(
	.param .u64 .ptr .align 1 _Z20gpu_calculate_forcesPvS_i_param_0,
	.param .u64 .ptr .align 1 _Z20gpu_calculate_forcesPvS_i_param_1,
	.param .u32 _Z20gpu_calculate_forcesPvS_i_param_2
)
{
	.reg .pred 	%p<9>;
	.reg .b32 	%r<41>;
	.reg .b32 	%f<22>;
	.reg .b64 	%rd<11>;
	.reg .b64 	%fd<187>;

	ld.param.u64 	%rd3, [_Z20gpu_calculate_forcesPvS_i_param_0];
	ld.param.u64 	%rd2, [_Z20gpu_calculate_forcesPvS_i_param_1];
	ld.param.u32 	%r17, [_Z20gpu_calculate_forcesPvS_i_param_2];
	cvta.to.global.u64 	%rd1, %rd3;
	mov.u32 	%r18, %ctaid.x;
	mov.u32 	%r1, %ntid.x;
	mov.u32 	%r2, %tid.x;
	mad.lo.s32 	%r3, %r18, %r1, %r2;
	mul.wide.s32 	%rd4, %r3, 32;
	add.s64 	%rd5, %rd1, %rd4;
	ld.global.v2.f64 	{%fd1, %fd2}, [%rd5];
	ld.global.f64 	%fd3, [%rd5+16];
	setp.lt.s32 	%p1, %r17, 1;
	mov.f64 	%fd182, 0d0000000000000000;
	mov.f64 	%fd181, %fd182;
	mov.f64 	%fd183, %fd182;
	@%p1 bra 	$L__BB0_11;
	shl.b32 	%r20, %r2, 5;
	mov.u32 	%r21, shPosition;
	add.s32 	%r4, %r21, %r20;
	add.s32 	%r22, %r17, -1;
	shr.u32 	%r5, %r22, 5;
	and.b32  	%r6, %r1, 2044;
	and.b32  	%r23, %r1, -4;
	neg.s32 	%r7, %r23;
	mov.f64 	%fd183, 0d0000000000000000;
	mov.b32 	%r36, 0;
	mov.f64 	%fd181, %fd183;
	mov.f64 	%fd182, %fd183;
$L__BB0_2:
	mov.u32 	%r8, %r36;
	setp.lt.u32 	%p2, %r1, 4;
	mad.lo.s32 	%r25, %r8, %r1, %r2;
	mul.wide.s32 	%rd6, %r25, 32;
	add.s64 	%rd7, %rd1, %rd6;
	ld.global.v2.f64 	{%fd40, %fd41}, [%rd7];
	ld.global.v2.f64 	{%fd42, %fd43}, [%rd7+16];
	st.shared.v2.f64 	[%r4], {%fd40, %fd41};
	st.shared.v2.f64 	[%r4+16], {%fd42, %fd43};
	bar.sync 	0;
	mov.b32 	%r40, 0;
	@%p2 bra 	$L__BB0_5;
	mov.u32 	%r27, shPosition;
	add.s32 	%r37, %r27, 64;
	mov.u32 	%r38, %r7;
$L__BB0_4:
	.pragma "nounroll";
	ld.shared.v2.f64 	{%fd44, %fd45}, [%r37+-64];
	ld.shared.v2.f64 	{%fd46, %fd47}, [%r37+-48];
	sub.f64 	%fd48, %fd44, %fd1;
	sub.f64 	%fd49, %fd45, %fd2;
	sub.f64 	%fd50, %fd46, %fd3;
	mul.f64 	%fd51, %fd49, %fd49;
	fma.rn.f64 	%fd52, %fd48, %fd48, %fd51;
	fma.rn.f64 	%fd53, %fd50, %fd50, %fd52;
	add.f64 	%fd54, %fd53, 0d3F847AE147AE147B;
	mul.f64 	%fd55, %fd54, %fd54;
	mul.f64 	%fd56, %fd54, %fd55;
	cvt.rn.f32.f64 	%f1, %fd56;
	sqrt.rn.f32 	%f2, %f1;
	rcp.rn.f32 	%f3, %f2;
	cvt.f64.f32 	%fd57, %f3;
	mul.f64 	%fd58, %fd47, %fd57;
	fma.rn.f64 	%fd59, %fd48, %fd58, %fd181;
	fma.rn.f64 	%fd60, %fd49, %fd58, %fd182;
	fma.rn.f64 	%fd61, %fd50, %fd58, %fd183;
	ld.shared.v2.f64 	{%fd62, %fd63}, [%r37+-32];
	ld.shared.v2.f64 	{%fd64, %fd65}, [%r37+-16];
	sub.f64 	%fd66, %fd62, %fd1;
	sub.f64 	%fd67, %fd63, %fd2;
	sub.f64 	%fd68, %fd64, %fd3;
	mul.f64 	%fd69, %fd67, %fd67;
	fma.rn.f64 	%fd70, %fd66, %fd66, %fd69;
	fma.rn.f64 	%fd71, %fd68, %fd68, %fd70;
	add.f64 	%fd72, %fd71, 0d3F847AE147AE147B;
	mul.f64 	%fd73, %fd72, %fd72;
	mul.f64 	%fd74, %fd72, %fd73;
	cvt.rn.f32.f64 	%f4, %fd74;
	sqrt.rn.f32 	%f5, %f4;
	rcp.rn.f32 	%f6, %f5;
	cvt.f64.f32 	%fd75, %f6;
	mul.f64 	%fd76, %fd65, %fd75;
	fma.rn.f64 	%fd77, %fd66, %fd76, %fd59;
	fma.rn.f64 	%fd78, %fd67, %fd76, %fd60;
	fma.rn.f64 	%fd79, %fd68, %fd76, %fd61;
	ld.shared.v2.f64 	{%fd80, %fd81}, [%r37];
	ld.shared.v2.f64 	{%fd82, %fd83}, [%r37+16];
	sub.f64 	%fd84, %fd80, %fd1;
	sub.f64 	%fd85, %fd81, %fd2;
	sub.f64 	%fd86, %fd82, %fd3;
	mul.f64 	%fd87, %fd85, %fd85;
	fma.rn.f64 	%fd88, %fd84, %fd84, %fd87;
	fma.rn.f64 	%fd89, %fd86, %fd86, %fd88;
	add.f64 	%fd90, %fd89, 0d3F847AE147AE147B;
	mul.f64 	%fd91, %fd90, %fd90;
	mul.f64 	%fd92, %fd90, %fd91;
	cvt.rn.f32.f64 	%f7, %fd92;
	sqrt.rn.f32 	%f8, %f7;
	rcp.rn.f32 	%f9, %f8;
	cvt.f64.f32 	%fd93, %f9;
	mul.f64 	%fd94, %fd83, %fd93;
	fma.rn.f64 	%fd95, %fd84, %fd94, %fd77;
	fma.rn.f64 	%fd96, %fd85, %fd94, %fd78;
	fma.rn.f64 	%fd97, %fd86, %fd94, %fd79;
	ld.shared.v2.f64 	{%fd98, %fd99}, [%r37+32];
	ld.shared.v2.f64 	{%fd100, %fd101}, [%r37+48];
	sub.f64 	%fd102, %fd98, %fd1;
	sub.f64 	%fd103, %fd99, %fd2;
	sub.f64 	%fd104, %fd100, %fd3;
	mul.f64 	%fd105, %fd103, %fd103;
	fma.rn.f64 	%fd106, %fd102, %fd102, %fd105;
	fma.rn.f64 	%fd107, %fd104, %fd104, %fd106;
	add.f64 	%fd108, %fd107, 0d3F847AE147AE147B;
	mul.f64 	%fd109, %fd108, %fd108;
	mul.f64 	%fd110, %fd108, %fd109;
	cvt.rn.f32.f64 	%f10, %fd110;
	sqrt.rn.f32 	%f11, %f10;
	rcp.rn.f32 	%f12, %f11;
	cvt.f64.f32 	%fd111, %f12;
	mul.f64 	%fd112, %fd101, %fd111;
	fma.rn.f64 	%fd181, %fd102, %fd112, %fd95;
	fma.rn.f64 	%fd182, %fd103, %fd112, %fd96;
	fma.rn.f64 	%fd183, %fd104, %fd112, %fd97;
	add.s32 	%r38, %r38, 4;
	add.s32 	%r37, %r37, 128;
	setp.ne.s32 	%p3, %r38, 0;
	mov.u32 	%r40, %r6;
	@%p3 bra 	$L__BB0_4;
$L__BB0_5:
	and.b32  	%r28, %r1, 3;
	setp.eq.s32 	%p4, %r28, 0;
	@%p4 bra 	$L__BB0_10;
	setp.eq.s32 	%p5, %r28, 1;
	@%p5 bra 	$L__BB0_8;
	shl.b32 	%r29, %r40, 5;
	mov.u32 	%r30, shPosition;
	add.s32 	%r31, %r30, %r29;
	ld.shared.v2.f64 	{%fd114, %fd115}, [%r31];
	ld.shared.v2.f64 	{%fd116, %fd117}, [%r31+16];
	sub.f64 	%fd118, %fd114, %fd1;
	sub.f64 	%fd119, %fd115, %fd2;
	sub.f64 	%fd120, %fd116, %fd3;
	mul.f64 	%fd121, %fd119, %fd119;
	fma.rn.f64 	%fd122, %fd118, %fd118, %fd121;
	fma.rn.f64 	%fd123, %fd120, %fd120, %fd122;
	add.f64 	%fd124, %fd123, 0d3F847AE147AE147B;
	mul.f64 	%fd125, %fd124, %fd124;
	mul.f64 	%fd126, %fd124, %fd125;
	cvt.rn.f32.f64 	%f13, %fd126;
	sqrt.rn.f32 	%f14, %f13;
	rcp.rn.f32 	%f15, %f14;
	cvt.f64.f32 	%fd127, %f15;
	mul.f64 	%fd128, %fd117, %fd127;
	fma.rn.f64 	%fd129, %fd118, %fd128, %fd181;
	fma.rn.f64 	%fd130, %fd119, %fd128, %fd182;
	fma.rn.f64 	%fd131, %fd120, %fd128, %fd183;
	ld.shared.v2.f64 	{%fd132, %fd133}, [%r31+32];
	ld.shared.v2.f64 	{%fd134, %fd135}, [%r31+48];
	sub.f64 	%fd136, %fd132, %fd1;
	sub.f64 	%fd137, %fd133, %fd2;
	sub.f64 	%fd138, %fd134, %fd3;
	mul.f64 	%fd139, %fd137, %fd137;
	fma.rn.f64 	%fd140, %fd136, %fd136, %fd139;
	fma.rn.f64 	%fd141, %fd138, %fd138, %fd140;
	add.f64 	%fd142, %fd141, 0d3F847AE147AE147B;
	mul.f64 	%fd143, %fd142, %fd142;
	mul.f64 	%fd144, %fd142, %fd143;
	cvt.rn.f32.f64 	%f16, %fd144;
	sqrt.rn.f32 	%f17, %f16;
	rcp.rn.f32 	%f18, %f17;
	cvt.f64.f32 	%fd145, %f18;
	mul.f64 	%fd146, %fd135, %fd145;
	fma.rn.f64 	%fd181, %fd136, %fd146, %fd129;
	fma.rn.f64 	%fd182, %fd137, %fd146, %fd130;
	fma.rn.f64 	%fd183, %fd138, %fd146, %fd131;
	add.s32 	%r40, %r40, 2;
$L__BB0_8:
	and.b32  	%r32, %r1, 1;
	setp.eq.b32 	%p6, %r32, 1;
	not.pred 	%p7, %p6;
	@%p7 bra 	$L__BB0_10;
	shl.b32 	%r33, %r40, 5;
	mov.u32 	%r34, shPosition;
	add.s32 	%r35, %r34, %r33;
	ld.shared.v2.f64 	{%fd147, %fd148}, [%r35];
	ld.shared.v2.f64 	{%fd149, %fd150}, [%r35+16];
	sub.f64 	%fd151, %fd147, %fd1;
	sub.f64 	%fd152, %fd148, %fd2;
	sub.f64 	%fd153, %fd149, %fd3;
	mul.f64 	%fd154, %fd152, %fd152;
	fma.rn.f64 	%fd155, %fd151, %fd151, %fd154;
	fma.rn.f64 	%fd156, %fd153, %fd153, %fd155;
	add.f64 	%fd157, %fd156, 0d3F847AE147AE147B;
	mul.f64 	%fd158, %fd157, %fd157;
	mul.f64 	%fd159, %fd157, %fd158;
	cvt.rn.f32.f64 	%f19, %fd159;
	sqrt.rn.f32 	%f20, %f19;
	rcp.rn.f32 	%f21, %f20;
	cvt.f64.f32 	%fd160, %f21;
	mul.f64 	%fd161, %fd150, %fd160;
	fma.rn.f64 	%fd181, %fd151, %fd161, %fd181;
	fma.rn.f64 	%fd182, %fd152, %fd161, %fd182;
	fma.rn.f64 	%fd183, %fd153, %fd161, %fd183;
$L__BB0_10:
	bar.sync 	0;
	add.s32 	%r36, %r8, 1;
	setp.ne.s32 	%p8, %r8, %r5;
	@%p8 bra 	$L__BB0_2;
$L__BB0_11:
	cvta.to.global.u64 	%rd8, %rd2;
	mul.wide.s32 	%rd9, %r3, 32;
	add.s64 	%rd10, %rd8, %rd9;
	st.global.v2.f64 	[%rd10], {%fd181, %fd182};
	mov.f64 	%fd162, 0d0000000000000000;
	st.global.v2.f64 	[%rd10+16], {%fd183, %fd162};
	ret;

}
	// .globl	_Z29tileless_gpu_calculate_forcesP7double4S0_
.visible .entry _Z29tileless_gpu_calculate_forcesP7double4S0_(
	.param .u64 .ptr .align 1 _Z29tileless_gpu_calculate_forcesP7double4S0__param_0,
	.param .u64 .ptr .align 1 _Z29tileless_gpu_calculate_forcesP7double4S0__param_1
)
{
	.reg .b32 	%r<5>;
	.reg .b32 	%f<4>;
	.reg .b64 	%rd<8>;
	.reg .b64 	%fd<20>;

	ld.param.u64 	%rd1, [_Z29tileless_gpu_calculate_forcesP7double4S0__param_0];
	ld.param.u64 	%rd2, [_Z29tileless_gpu_calculate_forcesP7double4S0__param_1];
	cvta.to.global.u64 	%rd3, %rd2;
	cvta.to.global.u64 	%rd4, %rd1;
	mov.u32 	%r1, %ctaid.x;
	mov.u32 	%r2, %ntid.x;
	mov.u32 	%r3, %tid.x;
	mad.lo.s32 	%r4, %r1, %r2, %r3;
	mul.wide.s32 	%rd5, %r4, 32;
	add.s64 	%rd6, %rd4, %rd5;
	ld.global.v2.f64 	{%fd1, %fd2}, [%rd6];
	ld.global.v2.f64 	{%fd3, %fd4}, [%rd6+16];
	sub.f64 	%fd5, %fd1, %fd1;
	sub.f64 	%fd6, %fd2, %fd2;
	sub.f64 	%fd7, %fd3, %fd3;
	mul.f64 	%fd8, %fd6, %fd6;
	fma.rn.f64 	%fd9, %fd5, %fd5, %fd8;
	fma.rn.f64 	%fd10, %fd7, %fd7, %fd9;
	add.f64 	%fd11, %fd10, 0d3F847AE147AE147B;
	mul.f64 	%fd12, %fd11, %fd11;
	mul.f64 	%fd13, %fd11, %fd12;
	cvt.rn.f32.f64 	%f1, %fd13;
	sqrt.rn.f32 	%f2, %f1;
	rcp.rn.f32 	%f3, %f2;
	cvt.f64.f32 	%fd14, %f3;
	mul.f64 	%fd15, %fd4, %fd14;
	fma.rn.f64 	%fd16, %fd5, %fd15, 0d0000000000000000;
	fma.rn.f64 	%fd17, %fd6, %fd15, 0d0000000000000000;
	fma.rn.f64 	%fd18, %fd7, %fd15, 0d0000000000000000;
	add.s64 	%rd7, %rd3, %rd5;
	st.global.v2.f64 	[%rd7], {%fd16, %fd17};
	mov.f64 	%fd19, 0d0000000000000000;
	st.global.v2.f64 	[%rd7+16], {%fd18, %fd19};
	ret;

}
	// .globl	_Z22gpu_calculate_velocityP7double4S0_id
.visible .entry _Z22gpu_calculate_velocityP7double4S0_id(
	.param .u64 .ptr .align 1 _Z22gpu_calculate_velocityP7double4S0_id_param_0,
	.param .u64 .ptr .align 1 _Z22gpu_calculate_velocityP7double4S0_id_param_1,
	.param .u32 _Z22gpu_calculate_velocityP7double4S0_id_param_2,
	.param .f64 _Z22gpu_calculate_velocityP7double4S0_id_param_3
)
{
	.reg .pred 	%p<2>;
	.reg .b32 	%r<6>;
	.reg .b64 	%rd<8>;
	.reg .b64 	%fd<12>;

	ld.param.u64 	%rd1, [_Z22gpu_calculate_velocityP7double4S0_id_param_0];
	ld.param.u64 	%rd2, [_Z22gpu_calculate_velocityP7double4S0_id_param_1];
	ld.param.u32 	%r2, [_Z22gpu_calculate_velocityP7double4S0_id_param_2];
	ld.param.f64 	%fd1, [_Z22gpu_calculate_velocityP7double4S0_id_param_3];
	mov.u32 	%r3, %ctaid.x;
	mov.u32 	%r4, %ntid.x;
	mov.u32 	%r5, %tid.x;
	mad.lo.s32 	%r1, %r3, %r4, %r5;
	setp.ge.s32 	%p1, %r1, %r2;
	@%p1 bra 	$L__BB2_2;
	cvta.to.global.u64 	%rd3, %rd2;
	cvta.to.global.u64 	%rd4, %rd1;
	mul.wide.s32 	%rd5, %r1, 32;
	add.s64 	%rd6, %rd3, %rd5;
	ld.global.v2.f64 	{%fd2, %fd3}, [%rd6];
	add.s64 	%rd7, %rd4, %rd5;
	ld.global.v2.f64 	{%fd4, %fd5}, [%rd7];
	fma.rn.f64 	%fd6, %fd1, %fd4, %fd2;
	fma.rn.f64 	%fd7, %fd1, %fd5, %fd3;
	ld.global.f64 	%fd8, [%rd6+16];
	ld.global.f64 	%fd9, [%rd7+16];
	fma.rn.f64 	%fd10, %fd1, %fd9, %fd8;
	st.global.v2.f64 	[%rd6], {%fd6, %fd7};
	mov.f64 	%fd11, 0d0000000000000000;
	st.global.v2.f64 	[%rd6+16], {%fd10, %fd11};
$L__BB2_2:
	ret;

}
	// .globl	_Z22gpu_calculate_positionP7double4S0_id
.visible .entry _Z22gpu_calculate_positionP7double4S0_id(
	.param .u64 .ptr .align 1 _Z22gpu_calculate_positionP7double4S0_id_param_0,
	.param .u64 .ptr .align 1 _Z22gpu_calculate_positionP7double4S0_id_param_1,
	.param .u32 _Z22gpu_calculate_positionP7double4S0_id_param_2,
	.param .f64 _Z22gpu_calculate_positionP7double4S0_id_param_3
)
{
	.reg .pred 	%p<2>;
	.reg .b32 	%r<6>;
	.reg .b64 	%rd<8>;
	.reg .b64 	%fd<11>;

	ld.param.u64 	%rd1, [_Z22gpu_calculate_positionP7double4S0_id_param_0];
	ld.param.u64 	%rd2, [_Z22gpu_calculate_positionP7double4S0_id_param_1];
	ld.param.u32 	%r2, [_Z22gpu_calculate_positionP7double4S0_id_param_2];
	ld.param.f64 	%fd1, [_Z22gpu_calculate_positionP7double4S0_id_param_3];
	mov.u32 	%r3, %ctaid.x;
	mov.u32 	%r4, %ntid.x;
	mov.u32 	%r5, %tid.x;
	mad.lo.s32 	%r1, %r3, %r4, %r5;
	setp.ge.s32 	%p1, %r1, %r2;
	@%p1 bra 	$L__BB3_2;
	cvta.to.global.u64 	%rd3, %rd1;
	cvta.to.global.u64 	%rd4, %rd2;
	mul.wide.s32 	%rd5, %r1, 32;
	add.s64 	%rd6, %rd3, %rd5;
	ld.global.v2.f64 	{%fd2, %fd3}, [%rd6];
	ld.global.f64 	%fd4, [%rd6+16];
	add.s64 	%rd7, %rd4, %rd5;
	ld.global.v2.f64 	{%fd5, %fd6}, [%rd7];
	fma.rn.f64 	%fd7, %fd1, %fd5, %fd2;
	fma.rn.f64 	%fd8, %fd1, %fd6, %fd3;
	ld.global.f64 	%fd9, [%rd7+16];
	fma.rn.f64 	%fd10, %fd1, %fd9, %fd4;
	st.global.v2.f64 	[%rd6], {%fd7, %fd8};
	st.global.f64 	[%rd6+16], %fd10;
$L__BB3_2:
	ret;

}


// ===== COMPILED SASS (sm_100) =====

	.target	sm_100

	.elftype	@"ET_EXEC"


//--------------------- .note.nv.tkinfo           --------------------------
	.section	.note.nv.tkinfo,"",@"SHT_NOTE"
	.sectionflags	@"SHF_NOTE_NV_TKINFO"
	.tkinfo
        /*0018*/ 	.word	0x00000002
        /*0030*/ 	.string	""
        /*0030*/ 	.string	"ptxas"
        /*0030*/ 	.string	"Cuda compilation tools, release 13.0, V13.0.88"
        /*0030*/ 	.string	"Build cuda_13.0.r13.0/compiler.36424714_0"
        /*0030*/ 	.string	"-arch sm_100 -m 64 "



//--------------------- .note.nv.cuinfo           --------------------------
	.section	.note.nv.cuinfo,"",@"SHT_NOTE"
	.sectionflags	@"SHF_NOTE_NV_CUINFO"
        /*0018*/ 	.short	0x0002
        /*001a*/ 	.short	0x0064
        /*001c*/ 	.short	0x0082
	.zero		2


//--------------------- .nv.info                  --------------------------
	.section	.nv.info,"",@"SHT_CUDA_INFO"
	.align	4


	//----- nvinfo : EIATTR_REGCOUNT
	.align		4
        /*0000*/ 	.byte	0x04, 0x2f
        /*0002*/ 	.short	(.L_1 - .L_0)
	.align		4
.L_0:
        /*0004*/ 	.word	index@(_Z20gpu_calculate_forcesPvS_i)
        /*0008*/ 	.word	0x0000002c


	//----- nvinfo : EIATTR_FRAME_SIZE
	.align		4
.L_1:
        /*000c*/ 	.byte	0x04, 0x11
        /*000e*/ 	.short	(.L_3 - .L_2)
	.align		4
.L_2:
        /*0010*/ 	.word	index@($__internal_3_$__cuda_sm20_sqrt_rn_f32_slowpath)
        /*0014*/ 	.word	0x00000000


	//----- nvinfo : EIATTR_FRAME_SIZE
	.align		4
.L_3:
        /*0018*/ 	.byte	0x04, 0x11
        /*001a*/ 	.short	(.L_5 - .L_4)
	.align		4
.L_4:
        /*001c*/ 	.word	index@($__internal_2_$__cuda_sm20_rcp_rn_f32_slowpath)
        /*0020*/ 	.word	0x00000000


	//----- nvinfo : EIATTR_FRAME_SIZE
	.align		4
.L_5:
        /*0024*/ 	.byte	0x04, 0x11
        /*0026*/ 	.short	(.L_7 - .L_6)
	.align		4
.L_6:
        /*0028*/ 	.word	index@(_Z20gpu_calculate_forcesPvS_i)
        /*002c*/ 	.word	0x00000000


	//----- nvinfo : EIATTR_REGCOUNT
	.align		4
.L_7:
        /*0030*/ 	.byte	0x04, 0x2f
        /*0032*/ 	.short	(.L_9 - .L_8)
	.align		4
.L_8:
        /*0034*/ 	.word	index@(_Z29tileless_gpu_calculate_forcesP7double4S0_)
        /*0038*/ 	.word	0x00000016


	//----- nvinfo : EIATTR_FRAME_SIZE
	.align		4
.L_9:
        /*003c*/ 	.byte	0x04, 0x11
        /*003e*/ 	.short	(.L_11 - .L_10)
	.align		4
.L_10:
        /*0040*/ 	.word	index@($__internal_1_$__cuda_sm20_sqrt_rn_f32_slowpath)
        /*0044*/ 	.word	0x00000000


	//----- nvinfo : EIATTR_FRAME_SIZE
	.align		4
.L_11:
        /*0048*/ 	.byte	0x04, 0x11
        /*004a*/ 	.short	(.L_13 - .L_12)
	.align		4
.L_12:
        /*004c*/ 	.word	index@($__internal_0_$__cuda_sm20_rcp_rn_f32_slowpath)
        /*0050*/ 	.word	0x00000000


	//----- nvinfo : EIATTR_FRAME_SIZE
	.align		4
.L_13:
        /*0054*/ 	.byte	0x04, 0x11
        /*0056*/ 	.short	(.L_15 - .L_14)
	.align		4
.L_14:
        /*0058*/ 	.word	index@(_Z29tileless_gpu_calculate_forcesP7double4S0_)
        /*005c*/ 	.word	0x00000000


	//----- nvinfo : EIATTR_REGCOUNT
	.align		4
.L_15:
        /*0060*/ 	.byte	0x04, 0x2f
        /*0062*/ 	.short	(.L_17 - .L_16)
	.align		4
.L_16:
        /*0064*/ 	.word	index@(_Z22gpu_calculate_velocityP7double4S0_id)
        /*0068*/ 	.word	0x00000016


	//----- nvinfo : EIATTR_FRAME_SIZE
	.align		4
.L_17:
        /*006c*/ 	.byte	0x04, 0x11
        /*006e*/ 	.short	(.L_19 - .L_18)
	.align		4
.L_18:
        /*0070*/ 	.word	index@(_Z22gpu_calculate_velocityP7double4S0_id)
        /*0074*/ 	.word	0x00000000


	//----- nvinfo : EIATTR_REGCOUNT
	.align		4
.L_19:
        /*0078*/ 	.byte	0x04, 0x2f
        /*007a*/ 	.short	(.L_21 - .L_20)
	.align		4
.L_20:
        /*007c*/ 	.word	index@(_Z22gpu_calculate_positionP7double4S0_id)
        /*0080*/ 	.word	0x00000014


	//----- nvinfo : EIATTR_FRAME_SIZE
	.align		4
.L_21:
        /*0084*/ 	.byte	0x04, 0x11
        /*0086*/ 	.short	(.L_23 - .L_22)
	.align		4
.L_22:
        /*0088*/ 	.word	index@(_Z22gpu_calculate_positionP7double4S0_id)
        /*008c*/ 	.word	0x00000000


	//----- nvinfo : EIATTR_MIN_STACK_SIZE
	.align		4
.L_23:
        /*0090*/ 	.byte	0x04, 0x12
        /*0092*/ 	.short	(.L_25 - .L_24)
	.align		4
.L_24:
        /*0094*/ 	.word	index@(_Z22gpu_calculate_positionP7double4S0_id)
        /*0098*/ 	.word	0x00000000


	//----- nvinfo : EIATTR_MIN_STACK_SIZE
	.align		4
.L_25:
        /*009c*/ 	.byte	0x04, 0x12
        /*009e*/ 	.short	(.L_27 - .L_26)
	.align		4
.L_26:
        /*00a0*/ 	.word	index@(_Z22gpu_calculate_velocityP7double4S0_id)
        /*00a4*/ 	.word	0x00000000


	//----- nvinfo : EIATTR_MIN_STACK_SIZE
	.align		4
.L_27:
        /*00a8*/ 	.byte	0x04, 0x12
        /*00aa*/ 	.short	(.L_29 - .L_28)
	.align		4
.L_28:
        /*00ac*/ 	.word	index@(_Z29tileless_gpu_calculate_forcesP7double4S0_)
        /*00b0*/ 	.word	0x00000000


	//----- nvinfo : EIATTR_MIN_STACK_SIZE
	.align		4
.L_29:
        /*00b4*/ 	.byte	0x04, 0x12
        /*00b6*/ 	.short	(.L_31 - .L_30)
	.align		4
.L_30:
        /*00b8*/ 	.word	index@(_Z20gpu_calculate_forcesPvS_i)
        /*00bc*/ 	.word	0x00000000
.L_31:


//--------------------- .nv.compat                --------------------------
	.section	.nv.compat,"",@"SHT_CUDA_COMPAT_INFO"
	.align	4
        /*0000*/ 	.byte	0x02, 0x09, 0x00, 0x00, 0x02, 0x02, 0x01, 0x00, 0x02, 0x05, 0x05, 0x00, 0x03, 0x07, 0x01, 0x01
        /*0010*/ 	.byte	0x02, 0x03, 0x00, 0x00, 0x02, 0x06, 0x01, 0x00, 0x04, 0x0b, 0x08, 0x00, 0x01, 0x00, 0x00, 0x00
        /*0020*/ 	.byte	0x00, 0x00, 0x00, 0x00


//--------------------- .nv.info._Z22gpu_calculate_positionP7double4S0_id --------------------------
	.section	.nv.info._Z22gpu_calculate_positionP7double4S0_id,"",@"SHT_CUDA_INFO"
	.sectionflags	@""
	.align	4


	//----- nvinfo : EIATTR_CUDA_API_VERSION
	.align		4
        /*0000*/ 	.byte	0x04, 0x37
        /*0002*/ 	.short	(.L_33 - .L_32)
.L_32:
        /*0004*/ 	.word	0x00000082


	//----- nvinfo : EIATTR_KPARAM_INFO
	.align		4
.L_33:
        /*0008*/ 	.byte	0x04, 0x17
        /*000a*/ 	.short	(.L_35 - .L_34)
.L_34:
        /*000c*/ 	.word	0x00000000
        /*0010*/ 	.short	0x0003
        /*0012*/ 	.short	0x0018
        /*0014*/ 	.byte	0x00, 0xf0, 0x21, 0x00


	//----- nvinfo : EIATTR_KPARAM_INFO
	.align		4
.L_35:
        /*0018*/ 	.byte	0x04, 0x17
        /*001a*/ 	.short	(.L_37 - .L_36)
.L_36:
        /*001c*/ 	.word	0x00000000
        /*0020*/ 	.short	0x0002
        /*0022*/ 	.short	0x0010
        /*0024*/ 	.byte	0x00, 0xf0, 0x11, 0x00


	//----- nvinfo : EIATTR_KPARAM_INFO
	.align		4
.L_37:
        /*0028*/ 	.byte	0x04, 0x17
        /*002a*/ 	.short	(.L_39 - .L_38)
.L_38:
        /*002c*/ 	.word	0x00000000
        /*0030*/ 	.short	0x0001
        /*0032*/ 	.short	0x0008
        /*0034*/ 	.byte	0x00, 0xf5, 0x21, 0x00


	//----- nvinfo : EIATTR_KPARAM_INFO
	.align		4
.L_39:
        /*0038*/ 	.byte	0x04, 0x17
        /*003a*/ 	.short	(.L_41 - .L_40)
.L_40:
        /*003c*/ 	.word	0x00000000
        /*0040*/ 	.short	0x0000
        /*0042*/ 	.short	0x0000
        /*0044*/ 	.byte	0x00, 0xf5, 0x21, 0x00


	//----- nvinfo : EIATTR_SPARSE_MMA_MASK
	.align		4
.L_41:
        /*0048*/ 	.byte	0x03, 0x50
        /*004a*/ 	.short	0x0000


	//----- nvinfo : EIATTR_MAXREG_COUNT
	.align		4
        /*004c*/ 	.byte	0x03, 0x1b
        /*004e*/ 	.short	0x00ff


	//----- nvinfo : EIATTR_MERCURY_ISA_VERSION
	.align		4
        /*0050*/ 	.byte	0x03, 0x5f
        /*0052*/ 	.short	0x0101


	//----- nvinfo : EIATTR_VRC_CTA_INIT_COUNT
	.align		4
        /*0054*/ 	.byte	0x02, 0x4a
	.zero		1
	.zero		1


	//----- nvinfo : EIATTR_EXIT_INSTR_OFFSETS
	.align		4
        /*0058*/ 	.byte	0x04, 0x1c
        /*005a*/ 	.short	(.L_43 - .L_42)


	//   ....[0]....
.L_42:
        /*005c*/ 	.word	0x00000070


	//   ....[1]....
        /*0060*/ 	.word	0x00000170


	//----- nvinfo : EIATTR_CBANK_PARAM_SIZE
	.align		4
.L_43:
        /*0064*/ 	.byte	0x03, 0x19
        /*0066*/ 	.short	0x0020


	//----- nvinfo : EIATTR_PARAM_CBANK
	.align		4
        /*0068*/ 	.byte	0x04, 0x0a
        /*006a*/ 	.short	(.L_45 - .L_44)
	.align		4
.L_44:
        /*006c*/ 	.word	index@(.nv.constant0._Z22gpu_calculate_positionP7double4S0_id)
        /*0070*/ 	.short	0x0380
        /*0072*/ 	.short	0x0020


	//----- nvinfo : EIATTR_SW_WAR
	.align		4
.L_45:
        /*0074*/ 	.byte	0x04, 0x36
        /*0076*/ 	.short	(.L_47 - .L_46)
.L_46:
        /*0078*/ 	.word	0x00000008
.L_47:


//--------------------- .nv.info._Z22gpu_calculate_velocityP7double4S0_id --------------------------
	.section	.nv.info._Z22gpu_calculate_velocityP7double4S0_id,"",@"SHT_CUDA_INFO"
	.sectionflags	@""
	.align	4


	//----- nvinfo : EIATTR_CUDA_API_VERSION
	.align		4
        /*0000*/ 	.byte	0x04, 0x37
        /*0002*/ 	.short	(.L_49 - .L_48)
.L_48:
        /*0004*/ 	.word	0x00000082


	//----- nvinfo : EIATTR_KPARAM_INFO
	.align		4
.L_49:
        /*0008*/ 	.byte	0x04, 0x17
        /*000a*/ 	.short	(.L_51 - .L_50)
.L_50:
        /*000c*/ 	.word	0x00000000
        /*0010*/ 	.short	0x0003
        /*0012*/ 	.short	0x0018
        /*0014*/ 	.byte	0x00, 0xf0, 0x21, 0x00


	//----- nvinfo : EIATTR_KPARAM_INFO
	.align		4
.L_51:
        /*0018*/ 	.byte	0x04, 0x17
        /*001a*/ 	.short	(.L_53 - .L_52)
.L_52:
        /*001c*/ 	.word	0x00000000
        /*0020*/ 	.short	0x0002
        /*0022*/ 	.short	0x0010
        /*0024*/ 	.byte	0x00, 0xf0, 0x11, 0x00


	//----- nvinfo : EIATTR_KPARAM_INFO
	.align		4
.L_53:
        /*0028*/ 	.byte	0x04, 0x17
        /*002a*/ 	.short	(.L_55 - .L_54)
.L_54:
        /*002c*/ 	.word	0x00000000
        /*0030*/ 	.short	0x0001
        /*0032*/ 	.short	0x0008
        /*0034*/ 	.byte	0x00, 0xf5, 0x21, 0x00


	//----- nvinfo : EIATTR_KPARAM_INFO
	.align		4
.L_55:
        /*0038*/ 	.byte	0x04, 0x17
        /*003a*/ 	.short	(.L_57 - .L_56)
.L_56:
        /*003c*/ 	.word	0x00000000
        /*0040*/ 	.short	0x0000
        /*0042*/ 	.short	0x0000
        /*0044*/ 	.byte	0x00, 0xf5, 0x21, 0x00


	//----- nvinfo : EIATTR_SPARSE_MMA_MASK
	.align		4
.L_57:
        /*0048*/ 	.byte	0x03, 0x50
        /*004a*/ 	.short	0x0000


	//----- nvinfo : EIATTR_MAXREG_COUNT
	.align		4
        /*004c*/ 	.byte	0x03, 0x1b
        /*004e*/ 	.short	0x00ff


	//----- nvinfo : EIATTR_MERCURY_ISA_VERSION
	.align		4
        /*0050*/ 	.byte	0x03, 0x5f
        /*0052*/ 	.short	0x0101


	//----- nvinfo : EIATTR_VRC_CTA_INIT_COUNT
	.align		4
        /*0054*/ 	.byte	0x02, 0x4a
	.zero		1
	.zero		1


	//----- nvinfo : EIATTR_EXIT_INSTR_OFFSETS
	.align		4
        /*0058*/ 	.byte	0x04, 0x1c
        /*005a*/ 	.short	(.L_59 - .L_58)


	//   ....[0]....
.L_58:
        /*005c*/ 	.word	0x00000070


	//   ....[1]....
        /*0060*/ 	.word	0x00000180


	//----- nvinfo : EIATTR_CBANK_PARAM_SIZE
	.align		4
.L_59:
        /*0064*/ 	.byte	0x03, 0x19
        /*0066*/ 	.short	0x0020


	//----- nvinfo : EIATTR_PARAM_CBANK
	.align		4
        /*0068*/ 	.byte	0x04, 0x0a
        /*006a*/ 	.short	(.L_61 - .L_60)
	.align		4
.L_60:
        /*006c*/ 	.word	index@(.nv.constant0._Z22gpu_calculate_velocityP7double4S0_id)
        /*0070*/ 	.short	0x0380
        /*0072*/ 	.short	0x0020


	//----- nvinfo : EIATTR_SW_WAR
	.align		4
.L_61:
        /*0074*/ 	.byte	0x04, 0x36
        /*0076*/ 	.short	(.L_63 - .L_62)
.L_62:
        /*0078*/ 	.word	0x00000008
.L_63:


//--------------------- .nv.info._Z29tileless_gpu_calculate_forcesP7double4S0_ --------------------------
	.section	.nv.info._Z29tileless_gpu_calculate_forcesP7double4S0_,"",@"SHT_CUDA_INFO"
	.sectionflags	@""
	.align	4


	//----- nvinfo : EIATTR_CUDA_API_VERSION
	.align		4
        /*0000*/ 	.byte	0x04, 0x37
        /*0002*/ 	.short	(.L_65 - .L_64)
.L_64:
        /*0004*/ 	.word	0x00000082


	//----- nvinfo : EIATTR_KPARAM_INFO
	.align		4
.L_65:
        /*0008*/ 	.byte	0x04, 0x17
        /*000a*/ 	.short	(.L_67 - .L_66)
.L_66:
        /*000c*/ 	.word	0x00000000
        /*0010*/ 	.short	0x0001
        /*0012*/ 	.short	0x0008
        /*0014*/ 	.byte	0x00, 0xf5, 0x21, 0x00


	//----- nvinfo : EIATTR_KPARAM_INFO
	.align		4
.L_67:
        /*0018*/ 	.byte	0x04, 0x17
        /*001a*/ 	.short	(.L_69 - .L_68)
.L_68:
        /*001c*/ 	.word	0x00000000
        /*0020*/ 	.short	0x0000
        /*0022*/ 	.short	0x0000
        /*0024*/ 	.byte	0x00, 0xf5, 0x21, 0x00


	//----- nvinfo : EIATTR_SPARSE_MMA_MASK
	.align		4
.L_69:
        /*0028*/ 	.byte	0x03, 0x50
        /*002a*/ 	.short	0x0000


	//----- nvinfo : EIATTR_MAXREG_COUNT
	.align		4
        /*002c*/ 	.byte	0x03, 0x1b
        /*002e*/ 	.short	0x00ff


	//----- nvinfo : EIATTR_MERCURY_ISA_VERSION
	.align		4
        /*0030*/ 	.byte	0x03, 0x5f
        /*0032*/ 	.short	0x0101


	//----- nvinfo : EIATTR_VRC_CTA_INIT_COUNT
	.align		4
        /*0034*/ 	.byte	0x02, 0x4a
	.zero		1
	.zero		1


	//----- nvinfo : EIATTR_EXIT_INSTR_OFFSETS
	.align		4
        /*0038*/ 	.byte	0x04, 0x1c
        /*003a*/ 	.short	(.L_71 - .L_70)


	//   ....[0]....
.L_70:
        /*003c*/ 	.word	0x000003b0


	//----- nvinfo : EIATTR_CRS_STACK_SIZE
	.align		4
.L_71:
        /*0040*/ 	.byte	0x04, 0x1e
        /*0042*/ 	.short	(.L_73 - .L_72)
.L_72:
        /*0044*/ 	.word	0x00000000


	//----- nvinfo : EIATTR_CBANK_PARAM_SIZE
	.align		4
.L_73:
        /*0048*/ 	.byte	0x03, 0x19
        /*004a*/ 	.short	0x0010


	//----- nvinfo : EIATTR_PARAM_CBANK
	.align		4
        /*004c*/ 	.byte	0x04, 0x0a
        /*004e*/ 	.short	(.L_75 - .L_74)
	.align		4
.L_74:
        /*0050*/ 	.word	index@(.nv.constant0._Z29tileless_gpu_calculate_forcesP7double4S0_)
        /*0054*/ 	.short	0x0380
        /*0056*/ 	.short	0x0010


	//----- nvinfo : EIATTR_SW_WAR
	.align		4
.L_75:
        /*0058*/ 	.byte	0x04, 0x36
        /*005a*/ 	.short	(.L_77 - .L_76)
.L_76:
        /*005c*/ 	.word	0x00000008
.L_77:


//--------------------- .nv.info._Z20gpu_calculate_forcesPvS_i --------------------------
	.section	.nv.info._Z20gpu_calculate_forcesPvS_i,"",@"SHT_CUDA_INFO"
	.sectionflags	@""
	.align	4


	//----- nvinfo : EIATTR_CUDA_API_VERSION
	.align		4
        /*0000*/ 	.byte	0x04, 0x37
        /*0002*/ 	.short	(.L_79 - .L_78)
.L_78:
        /*0004*/ 	.word	0x00000082


	//----- nvinfo : EIATTR_KPARAM_INFO
	.align		4
.L_79:
        /*0008*/ 	.byte	0x04, 0x17
        /*000a*/ 	.short	(.L_81 - .L_80)
.L_80:
        /*000c*/ 	.word	0x00000000
        /*0010*/ 	.short	0x0002
        /*0012*/ 	.short	0x0010
        /*0014*/ 	.byte	0x00, 0xf0, 0x11, 0x00


	//----- nvinfo : EIATTR_KPARAM_INFO
	.align		4
.L_81:
        /*0018*/ 	.byte	0x04, 0x17
        /*001a*/ 	.short	(.L_83 - .L_82)
.L_82:
        /*001c*/ 	.word	0x00000000
        /*0020*/ 	.short	0x0001
        /*0022*/ 	.short	0x0008
        /*0024*/ 	.byte	0x00, 0xf5, 0x21, 0x00


	//----- nvinfo : EIATTR_KPARAM_INFO
	.align		4
.L_83:
        /*0028*/ 	.byte	0x04, 0x17
        /*002a*/ 	.short	(.L_85 - .L_84)
.L_84:
        /*002c*/ 	.word	0x00000000
        /*0030*/ 	.short	0x0000
        /*0032*/ 	.short	0x0000
        /*0034*/ 	.byte	0x00, 0xf5, 0x21, 0x00


	//----- nvinfo : EIATTR_SPARSE_MMA_MASK
	.align		4
.L_85:
        /*0038*/ 	.byte	0x03, 0x50
        /*003a*/ 	.short	0x0000


	//----- nvinfo : EIATTR_MAXREG_COUNT
	.align		4
        /*003c*/ 	.byte	0x03, 0x1b
        /*003e*/ 	.short	0x00ff


	//----- nvinfo : EIATTR_NUM_BARRIERS
	.align		4
        /*0040*/ 	.byte	0x02, 0x4c
        /*0042*/ 	.byte	0x01
	.zero		1


	//----- nvinfo : EIATTR_MERCURY_ISA_VERSION
	.align		4
        /*0044*/ 	.byte	0x03, 0x5f
        /*0046*/ 	.short	0x0101


	//----- nvinfo : EIATTR_VRC_CTA_INIT_COUNT
	.align		4
        /*0048*/ 	.byte	0x02, 0x4a
	.zero		1
	.zero		1


	//----- nvinfo : EIATTR_EXIT_INSTR_OFFSETS
	.align		4
        /*004c*/ 	.byte	0x04, 0x1c
        /*004e*/ 	.short	(.L_87 - .L_86)


	//   ....[0]....
.L_86:
        /*0050*/ 	.word	0x00001920


	//----- nvinfo : EIATTR_CRS_STACK_SIZE
	.align		4
.L_87:
        /*0054*/ 	.byte	0x04, 0x1e
        /*0056*/ 	.short	(.L_89 - .L_88)
.L_88:
        /*0058*/ 	.word	0x00000000


	//----- nvinfo : EIATTR_CBANK_PARAM_SIZE
	.align		4
.L_89:
        /*005c*/ 	.byte	0x03, 0x19
        /*005e*/ 	.short	0x0014


	//----- nvinfo : EIATTR_PARAM_CBANK
	.align		4
        /*0060*/ 	.byte	0x04, 0x0a
        /*0062*/ 	.short	(.L_91 - .L_90)
	.align		4
.L_90:
        /*0064*/ 	.word	index@(.nv.constant0._Z20gpu_calculate_forcesPvS_i)
        /*0068*/ 	.short	0x0380
        /*006a*/ 	.short	0x0014


	//----- nvinfo : EIATTR_SW_WAR
	.align		4
.L_91:
        /*006c*/ 	.byte	0x04, 0x36
        /*006e*/ 	.short	(.L_93 - .L_92)
.L_92:
        /*0070*/ 	.word	0x00000008
.L_93:


//--------------------- .nv.callgraph             --------------------------
	.section	.nv.callgraph,"",@"SHT_CUDA_CALLGRAPH"
	.align	4
	.sectionentsize	8
	.align		4
        /*0000*/ 	.word	0x00000000
	.align		4
        /*0004*/ 	.word	0xffffffff
	.align		4
        /*0008*/ 	.word	0x00000000
	.align		4
        /*000c*/ 	.word	0xfffffffe
	.align		4
        /*0010*/ 	.word	0x00000000
	.align		4
        /*0014*/ 	.word	0xfffffffd
	.align		4
        /*0018*/ 	.word	0x00000000
	.align		4
        /*001c*/ 	.word	0xfffffffc


//--------------------- .text._Z22gpu_calculate_positionP7double4S0_id --------------------------
	.section	.text._Z22gpu_calculate_positionP7double4S0_id,"ax",@progbits
	.align	128
        .global         _Z22gpu_calculate_positionP7double4S0_id
        .type           _Z22gpu_calculate_positionP7double4S0_id,@function
        .size           _Z22gpu_calculate_positionP7double4S0_id,(.L_x_72 - _Z22gpu_calculate_positionP7double4S0_id)
        .other          _Z22gpu_calculate_positionP7double4S0_id,@"STO_CUDA_ENTRY STV_DEFAULT"
_Z22gpu_calculate_positionP7double4S0_id:
.text._Z22gpu_calculate_positionP7double4S0_id:
[----:B------:R-:W-:Y:S01]  /*0000*/  LDC R1, c[0x0][0x37c] ;  /* 0x0000df00ff017b82 */ /* 0x000fe20000000800 */
[----:B------:R-:W0:Y:S07]  /*0010*/  S2R R0, SR_TID.X ;  /* 0x0000000000007919 */ /* 0x000e2e0000002100 */
[----:B------:R-:W0:Y:S01]  /*0020*/  S2UR UR4, SR_CTAID.X ;  /* 0x00000000000479c3 */ /* 0x000e220000002500 */
[----:B------:R-:W1:Y:S07]  /*0030*/  LDCU UR5, c[0x0][0x390] ;  /* 0x00007200ff0577ac */ /* 0x000e6e0008000800 */
[----:B------:R-:W0:Y:S02]  /*0040*/  LDC R5, c[0x0][0x360] ;  /* 0x0000d800ff057b82 */ /* 0x000e240000000800 */
[----:B0-----:R-:W-:-:S05]  /*0050*/  IMAD R5, R5, UR4, R0 ;  /* 0x0000000405057c24 */ /* 0x001fca000f8e0200 */
[----:B-1----:R-:W-:-:S13]  /*0060*/  ISETP.GE.AND P0, PT, R5, UR5, PT ;  /* 0x0000000505007c0c */ /* 0x002fda000bf06270 */
[----:B------:R-:W-:Y:S05]  /*0070*/  @P0 EXIT ;  /* 0x000000000000094d */ /* 0x000fea0003800000 */
[----:B------:R-:W0:Y:S01]  /*0080*/  LDC.64 R2, c[0x0][0x380] ;  /* 0x0000e000ff027b82 */ /* 0x000e220000000a00 */
[----:B------:R-:W1:Y:S01]  /*0090*/  LDCU.64 UR4, c[0x0][0x358] ;  /* 0x00006b00ff0477ac */ /* 0x000e620008000a00 */
[----:B------:R-:W2:Y:S06]  /*00a0*/  LDCU.64 UR6, c[0x0][0x398] ;  /* 0x00007300ff0677ac */ /* 0x000eac0008000a00 */
[----:B------:R-:W3:Y:S01]  /*00b0*/  LDC.64 R10, c[0x0][0x388] ;  /* 0x0000e200ff0a7b82 */ /* 0x000ee20000000a00 */
[----:B0-----:R-:W-:-:S05]  /*00c0*/  IMAD.WIDE R2, R5, 0x20, R2 ;  /* 0x0000002005027825 */ /* 0x001fca00078e0202 */
[----:B-1----:R-:W4:Y:S01]  /*00d0*/  LDG.E.64 R8, desc[UR4][R2.64+0x10] ;  /* 0x0000100402087981 */ /* 0x002f22000c1e1b00 */
[----:B---3--:R-:W-:-:S03]  /*00e0*/  IMAD.WIDE R10, R5, 0x20, R10 ;  /* 0x00000020050a7825 */ /* 0x008fc600078e020a */
[----:B------:R-:W2:Y:S04]  /*00f0*/  LDG.E.128 R4, desc[UR4][R2.64] ;  /* 0x0000000402047981 */ /* 0x000ea8000c1e1d00 */
[----:B------:R-:W2:Y:S04]  /*0100*/  LDG.E.128 R12, desc[UR4][R10.64] ;  /* 0x000000040a0c7981 */ /* 0x000ea8000c1e1d00 */
[----:B------:R-:W4:Y:S01]  /*0110*/  LDG.E.64 R16, desc[UR4][R10.64+0x10] ;  /* 0x000010040a107981 */ /* 0x000f22000c1e1b00 */
[----:B--2---:R-:W-:Y:S02]  /*0120*/  DFMA R4, R12, UR6, R4 ;  /* 0x000000060c047c2b */ /* 0x004fe40008000004 */
[----:B------:R-:W-:-:S02]  /*0130*/  DFMA R6, R14, UR6, R6 ;  /* 0x000000060e067c2b */ /* 0x000fc40008000006 */
[----:B----4-:R-:W-:-:S05]  /*0140*/  DFMA R8, R16, UR6, R8 ;  /* 0x0000000610087c2b */ /* 0x010fca0008000008 */
[----:B------:R-:W-:Y:S04]  /*0150*/  STG.E.128 desc[UR4][R2.64], R4 ;  /* 0x0000000402007986 */ /* 0x000fe8000c101d04 */
[----:B------:R-:W-:Y:S01]  /*0160*/  STG.E.64 desc[UR4][R2.64+0x10], R8 ;  /* 0x0000100802007986 */ /* 0x000fe2000c101b04 */
[----:B------:R-:W-:Y:S05]  /*0170*/  EXIT ;  /* 0x000000000000794d */ /* 0x000fea0003800000 */
.L_x_0:
[----:B------:R-:W-:-:S00]  /*0180*/  BRA `(.L_x_0) ;  /* 0xfffffffc00fc7947 */ /* 0x000fc0000383ffff */
[----:B------:R-:W-:-:S00]  /*0190*/  NOP ;  /* 0x0000000000007918 */ /* 0x000fc00000000000 */
        /* <DEDUP_REMOVED lines=14> */
.L_x_72:


//--------------------- .text._Z22gpu_calculate_velocityP7double4S0_id --------------------------
	.section	.text._Z22gpu_calculate_velocityP7double4S0_id,"ax",@progbits
	.align	128
        .global         _Z22gpu_calculate_velocityP7double4S0_id
        .type           _Z22gpu_calculate_velocityP7double4S0_id,@function
        .size           _Z22gpu_calculate_velocityP7double4S0_id,(.L_x_73 - _Z22gpu_calculate_velocityP7double4S0_id)
        .other          _Z22gpu_calculate_velocityP7double4S0_id,@"STO_CUDA_ENTRY STV_DEFAULT"
_Z22gpu_calculate_velocityP7double4S0_id:
.text._Z22gpu_calculate_velocityP7double4S0_id:
        /* <DEDUP_REMOVED lines=18> */
[----:B------:R-:W-:Y:S01]  /*0120*/  CS2R R18, SRZ ;  /* 0x0000000000127805 */ /* 0x000fe2000001ff00 */
[----:B--2---:R-:W-:-:S02]  /*0130*/  DFMA R4, R12, UR6, R4 ;  /* 0x000000060c047c2b */ /* 0x004fc40008000004 */
[----:B------:R-:W-:Y:S02]  /*0140*/  DFMA R6, R14, UR6, R6 ;  /* 0x000000060e067c2b */ /* 0x000fe40008000006 */
[----:B----4-:R-:W-:-:S05]  /*0150*/  DFMA R16, R16, UR6, R10 ;  /* 0x0000000610107c2b */ /* 0x010fca000800000a */
[----:B------:R-:W-:Y:S04]  /*0160*/  STG.E.128 desc[UR4][R2.64], R4 ;  /* 0x0000000402007986 */ /* 0x000fe8000c101d04 */
[----:B------:R-:W-:Y:S01]  /*0170*/  STG.E.128 desc[UR4][R2.64+0x10], R16 ;  /* 0x0000101002007986 */ /* 0x000fe2000c101d04 */
[----:B------:R-:W-:Y:S05]  /*0180*/  EXIT ;  /* 0x000000000000794d */ /* 0x000fea0003800000 */
.L_x_1:
        /* <DEDUP_REMOVED lines=15> */
.L_x_73:


//--------------------- .text._Z29tileless_gpu_calculate_forcesP7double4S0_ --------------------------
	.section	.text._Z29tileless_gpu_calculate_forcesP7double4S0_,"ax",@progbits
	.align	128
        .global         _Z29tileless_gpu_calculate_forcesP7double4S0_
        .type           _Z29tileless_gpu_calculate_forcesP7double4S0_,@function
        .size           _Z29tileless_gpu_calculate_forcesP7double4S0_,(.L_x_69 - _Z29tileless_gpu_calculate_forcesP7double4S0_)
        .other          _Z29tileless_gpu_calculate_forcesP7double4S0_,@"STO_CUDA_ENTRY STV_DEFAULT"
_Z29tileless_gpu_calculate_forcesP7double4S0_:
.text._Z29tileless_gpu_calculate_forcesP7double4S0_:
[----:B------:R-:W-:Y:S01]  /*0000*/  LDC R1, c[0x0][0x37c] ;  /* 0x0000df00ff017b82 */ /* 0x000fe20000000800 */
[----:B------:R-:W0:Y:S07]  /*0010*/  S2R R0, SR_TID.X ;  /* 0x0000000000007919 */ /* 0x000e2e0000002100 */
[----:B------:R-:W0:Y:S01]  /*0020*/  S2UR UR6, SR_CTAID.X ;  /* 0x00000000000679c3 */ /* 0x000e220000002500 */
[----:B------:R-:W1:Y:S07]  /*0030*/  LDCU.64 UR4, c[0x0][0x358] ;  /* 0x00006b00ff0477ac */ /* 0x000e6e0008000a00 */
[----:B------:R-:W0:Y:S08]  /*0040*/  LDC R3, c[0x0][0x360] ;  /* 0x0000d800ff037b82 */ /* 0x000e300000000800 */
[----:B------:R-:W2:Y:S01]  /*0050*/  LDC.64 R12, c[0x0][0x380] ;  /* 0x0000e000ff0c7b82 */ /* 0x000ea20000000a00 */
[----:B0-----:R-:W-:-:S04]  /*0060*/  IMAD R3, R3, UR6, R0 ;  /* 0x0000000603037c24 */ /* 0x001fc8000f8e0200 */
[----:B--2---:R-:W-:-:S05]  /*0070*/  IMAD.WIDE R12, R3, 0x20, R12 ;  /* 0x00000020030c7825 */ /* 0x004fca00078e020c */
[----:B-1----:R-:W2:Y:S04]  /*0080*/  LDG.E.128 R16, desc[UR4][R12.64] ;  /* 0x000000040c107981 */ /* 0x002ea8000c1e1d00 */
[----:B------:R-:W3:Y:S01]  /*0090*/  LDG.E.128 R4, desc[UR4][R12.64+0x10] ;  /* 0x000010040c047981 */ /* 0x000ee2000c1e1d00 */
[----:B------:R-:W-:Y:S01]  /*00a0*/  UMOV UR6, 0x47ae147b ;  /* 0x47ae147b00067882 */ /* 0x000fe20000000000 */
[----:B------:R-:W-:Y:S01]  /*00b0*/  UMOV UR7, 0x3f847ae1 ;  /* 0x3f847ae100077882 */ /* 0x000fe20000000000 */
[----:B------:R-:W-:Y:S01]  /*00c0*/  BSSY.RECONVERGENT B0, `(.L_x_2) ;  /* 0x0000017000007945 */ /* 0x000fe20003800200 */
[----:B--2---:R-:W-:Y:S02]  /*00d0*/  DADD R8, R18, -R18 ;  /* 0x0000000012087229 */ /* 0x004fe40000000812 */
[----:B------:R-:W-:-:S02]  /*00e0*/  DADD R10, R16, -R16 ;  /* 0x00000000100a7229 */ /* 0x000fc40000000810 */
[----:B---3--:R-:W-:-:S04]  /*00f0*/  DADD R4, R4, -R4 ;  /* 0x0000000004047229 */ /* 0x008fc80000000804 */
[----:B------:R-:W-:-:S08]  /*0100*/  DMUL R14, R8, R8 ;  /* 0x00000008080e7228 */ /* 0x000fd00000000000 */
[----:B------:R-:W-:-:S08]  /*0110*/  DFMA R14, R10, R10, R14 ;  /* 0x0000000a0a0e722b */ /* 0x000fd0000000000e */
[----:B------:R-:W-:-:S08]  /*0120*/  DFMA R14, R4, R4, R14 ;  /* 0x00000004040e722b */ /* 0x000fd0000000000e */
[----:B------:R-:W-:-:S08]  /*0130*/  DADD R14, R14, UR6 ;  /* 0x000000060e0e7e29 */ /* 0x000fd00008000000 */
[----:B------:R-:W-:-:S08]  /*0140*/  DMUL R16, R14, R14 ;  /* 0x0000000e0e107228 */ /* 0x000fd00000000000 */
[----:B------:R-:W-:-:S06]  /*0150*/  DMUL R16, R14, R16 ;  /* 0x000000100e107228 */ /* 0x000fcc0000000000 */
[----:B------:R-:W0:Y:S02]  /*0160*/  F2F.F32.F64 R0, R16 ;  /* 0x0000001000007310 */ /* 0x000e240000301000 */
[----:B0-----:R-:W-:-:S06]  /*0170*/  VIADD R2, R0, 0xf3000000 ;  /* 0xf300000000027836 */ /* 0x001fcc0000000000 */
[----:B------:R0:W1:Y:S01]  /*0180*/  MUFU.RSQ R13, R0 ;  /* 0x00000000000d7308 */ /* 0x0000620000001400 */
[----:B------:R-:W-:-:S13]  /*0190*/  ISETP.GT.U32.AND P0, PT, R2, 0x727fffff, PT ;  /* 0x727fffff0200780c */ /* 0x000fda0003f04070 */
[----:B0-----:R-:W-:Y:S05]  /*01a0*/  @!P0 BRA `(.L_x_3) ;  /* 0x0000000000108947 */ /* 0x001fea0003800000 */
[----:B------:R-:W-:-:S07]  /*01b0*/  MOV R16, 0x1d0 ;  /* 0x000001d000107802 */ /* 0x000fce0000000f00 */
[----:B-1----:R-:W-:Y:S05]  /*01c0*/  CALL.REL.NOINC `($__internal_1_$__cuda_sm20_sqrt_rn_f32_slowpath) ;  /* 0x0000000400507944 */ /* 0x002fea0003c00000 */
[----:B------:R-:W-:Y:S01]  /*01d0*/  IMAD.MOV.U32 R0, RZ, RZ, R2 ;  /* 0x000000ffff007224 */ /* 0x000fe200078e0002 */
[----:B------:R-:W-:Y:S06]  /*01e0*/  BRA `(.L_x_4) ;  /* 0x0000000000107947 */ /* 0x000fec0003800000 */
.L_x_3:
[----:B-1----:R-:W-:Y:S01]  /*01f0*/  FMUL.FTZ R15, R0, R13 ;  /* 0x0000000d000f7220 */ /* 0x002fe20000410000 */
[----:B------:R-:W-:-:S03]  /*0200*/  FMUL.FTZ R13, R13, 0.5 ;  /* 0x3f0000000d0d7820 */ /* 0x000fc60000410000 */
[----:B------:R-:W-:-:S04]  /*0210*/  FFMA R0, -R15, R15, R0 ;  /* 0x0000000f0f007223 */ /* 0x000fc80000000100 */
[----:B------:R-:W-:-:S07]  /*0220*/  FFMA R0, R0, R13, R15 ;  /* 0x0000000d00007223 */ /* 0x000fce000000000f */
.L_x_4:
[----:B------:R-:W-:Y:S05]  /*0230*/  BSYNC.RECONVERGENT B0 ;  /* 0x0000000000007941 */ /* 0x000fea0003800200 */
.L_x_2:
[----:B------:R-:W-:Y:S01]  /*0240*/  IADD3 R2, PT, PT, R0, 0x1800000, RZ ;  /* 0x0180000000027810 */ /* 0x000fe20007ffe0ff */
[----:B------:R-:W-:Y:S03]  /*0250*/  BSSY.RECONVERGENT B0, `(.L_x_5) ;  /* 0x000000b000007945 */ /* 0x000fe60003800200 */
[----:B------:R-:W-:-:S04]  /*0260*/  LOP3.LUT R2, R2, 0x7f800000, RZ, 0xc0, !PT ;  /* 0x7f80000002027812 */ /* 0x000fc800078ec0ff */
[----:B------:R-:W-:-:S13]  /*0270*/  ISETP.GT.U32.AND P0, PT, R2, 0x1ffffff, PT ;  /* 0x01ffffff0200780c */ /* 0x000fda0003f04070 */
[----:B------:R-:W-:Y:S05]  /*0280*/  @P0 BRA `(.L_x_6) ;  /* 0x00000000000c0947 */ /* 0x000fea0003800000 */
[----:B------:R-:W-:-:S07]  /*0290*/  MOV R12, 0x2b0 ;  /* 0x000002b0000c7802 */ /* 0x000fce0000000f00 */
[----:B------:R-:W-:Y:S05]  /*02a0*/  CALL.REL.NOINC `($__internal_0_$__cuda_sm20_rcp_rn_f32_slowpath) ;  /* 0x0000000000447944 */ /* 0x000fea0003c00000 */
[----:B------:R-:W-:Y:S05]  /*02b0*/  BRA `(.L_x_7) ;  /* 0x0000000000107947 */ /* 0x000fea0003800000 */
.L_x_6:
[----:B------:R-:W0:Y:S02]  /*02c0*/  MUFU.RCP R13, R0 ;  /* 0x00000000000d7308 */ /* 0x000e240000001000 */
[----:B0-----:R-:W-:-:S04]  /*02d0*/  FFMA R2, R13, R0, -1 ;  /* 0xbf8000000d027423 */ /* 0x001fc80000000000 */
[----:B------:R-:W-:-:S04]  /*02e0*/  FADD.FTZ R2, -R2, -RZ ;  /* 0x800000ff02027221 */ /* 0x000fc80000010100 */
[----:B------:R-:W-:-:S07]  /*02f0*/  FFMA R18, R13, R2, R13 ;  /* 0x000000020d127223 */ /* 0x000fce000000000d */
.L_x_7:
[----:B------:R-:W-:Y:S05]  /*0300*/  BSYNC.RECONVERGENT B0 ;  /* 0x0000000000007941 */ /* 0x000fea0003800200 */
.L_x_5:
[----:B------:R-:W0:Y:S01]  /*0310*/  F2F.F64.F32 R12, R18 ;  /* 0x00000012000c7310 */ /* 0x000e220000201800 */
[----:B------:R-:W1:Y:S01]  /*0320*/  LDC.64 R16, c[0x0][0x388] ;  /* 0x0000e200ff107b82 */ /* 0x000e620000000a00 */
[----:B0-----:R-:W-:-:S08]  /*0330*/  DMUL R6, R6, R12 ;  /* 0x0000000c06067228 */ /* 0x001fd00000000000 */
[-C--:B------:R-:W-:Y:S02]  /*0340*/  DFMA R12, R10, R6.reuse, RZ ;  /* 0x000000060a0c722b */ /* 0x080fe400000000ff */
[-C--:B------:R-:W-:Y:S01]  /*0350*/  DFMA R14, R8, R6.reuse, RZ ;  /* 0x00000006080e722b */ /* 0x080fe200000000ff */
[----:B-1----:R-:W-:Y:S01]  /*0360*/  IMAD.WIDE R2, R3, 0x20, R16 ;  /* 0x0000002003027825 */ /* 0x002fe200078e0210 */
[----:B------:R-:W-:Y:S01]  /*0370*/  DFMA R4, R4, R6, RZ ;  /* 0x000000060404722b */ /* 0x000fe200000000ff */
[----:B------:R-:W-:-:S04]  /*0380*/  CS2R R6, SRZ ;  /* 0x0000000000067805 */ /* 0x000fc8000001ff00 */
[----:B------:R-:W-:Y:S04]  /*0390*/  STG.E.128 desc[UR4][R2.64], R12 ;  /* 0x0000000c02007986 */ /* 0x000fe8000c101d04 */
[----:B------:R-:W-:Y:S01]  /*03a0*/  STG.E.128 desc[UR4][R2.64+0x10], R4 ;  /* 0x0000100402007986 */ /* 0x000fe2000c101d04 */
[----:B------:R-:W-:Y:S05]  /*03b0*/  EXIT ;  /* 0x000000000000794d */ /* 0x000fea0003800000 */
        .weak           $__internal_0_$__cuda_sm20_rcp_rn_f32_slowpath
        .type           $__internal_0_$__cuda_sm20_rcp_rn_f32_slowpath,@function
        .size           $__internal_0_$__cuda_sm20_rcp_rn_f32_slowpath,($__internal_1_$__cuda_sm20_sqrt_rn_f32_slowpath - $__internal_0_$__cuda_sm20_rcp_rn_f32_slowpath)
$__internal_0_$__cuda_sm20_rcp_rn_f32_slowpath:
[----:B------:R-:W-:Y:S01]  /*03c0*/  IMAD.SHL.U32 R2, R0, 0x2, RZ ;  /* 0x0000000200027824 */ /* 0x000fe200078e00ff */
[----:B------:R-:W-:Y:S04]  /*03d0*/  BSSY.RECONVERGENT B1, `(.L_x_8) ;  /* 0x0000030000017945 */ /* 0x000fe80003800200 */
[----:B------:R-:W-:-:S04]  /*03e0*/  SHF.R.U32.HI R2, RZ, 0x18, R2 ;  /* 0x00000018ff027819 */ /* 0x000fc80000011602 */
[----:B------:R-:W-:-:S13]  /*03f0*/  ISETP.NE.U32.AND P0, PT, R2, RZ, PT ;  /* 0x000000ff0200720c */ /* 0x000fda0003f05070 */
[----:B------:R-:W-:Y:S05]  /*0400*/  @P0 BRA `(.L_x_9) ;  /* 0x0000000000280947 */ /* 0x000fea0003800000 */
[----:B------:R-:W-:-:S05]  /*0410*/  IMAD.SHL.U32 R2, R0, 0x2, RZ ;  /* 0x0000000200027824 */ /* 0x000fca00078e00ff */
[----:B------:R-:W-:-:S13]  /*0420*/  ISETP.NE.AND P0, PT, R2, RZ, PT ;  /* 0x000000ff0200720c */ /* 0x000fda0003f05270 */
[----:B------:R-:W-:Y:S01]  /*0430*/  @P0 FFMA R14, R0, 1.84467440737095516160e+19, RZ ;  /* 0x5f800000000e0823 */ /* 0x000fe200000000ff */
[----:B------:R-:W-:Y:S08]  /*0440*/  @!P0 MUFU.RCP R13, R0 ;  /* 0x00000000000d8308 */ /* 0x000ff00000001000 */
[----:B------:R-:W0:Y:S02]  /*0450*/  @P0 MUFU.RCP R15, R14 ;  /* 0x0000000e000f0308 */ /* 0x000e240000001000 */
[----:B0-----:R-:W-:-:S04]  /*0460*/  @P0 FFMA R2, R14, R15, -1 ;  /* 0xbf8000000e020423 */ /* 0x001fc8000000000f */
[----:B------:R-:W-:-:S04]  /*0470*/  @P0 FADD.FTZ R2, -R2, -RZ ;  /* 0x800000ff02020221 */ /* 0x000fc80000010100 */
[----:B------:R-:W-:-:S04]  /*0480*/  @P0 FFMA R2, R15, R2, R15 ;  /* 0x000000020f020223 */ /* 0x000fc8000000000f */
[----:B------:R-:W-:Y:S01]  /*0490*/  @P0 FFMA R13, R2, 1.84467440737095516160e+19, RZ ;  /* 0x5f800000020d0823 */ /* 0x000fe200000000ff */
[----:B------:R-:W-:Y:S06]  /*04a0*/  BRA `(.L_x_10) ;  /* 0x0000000000887947 */ /* 0x000fec0003800000 */
.L_x_9:
[----:B------:R-:W-:-:S04]  /*04b0*/  IADD3 R18, PT, PT, R2, -0xfd, RZ ;  /* 0xffffff0302127810 */ /* 0x000fc80007ffe0ff */
[----:B------:R-:W-:-:S13]  /*04c0*/  ISETP.GT.U32.AND P0, PT, R18, 0x1, PT ;  /* 0x000000011200780c */ /* 0x000fda0003f04070 */
[----:B------:R-:W-:Y:S05]  /*04d0*/  @P0 BRA `(.L_x_11) ;  /* 0x0000000000780947 */ /* 0x000fea0003800000 */
[----:B------:R-:W-:Y:S01]  /*04e0*/  LOP3.LUT R13, R0, 0x7fffff, RZ, 0xc0, !PT ;  /* 0x007fffff000d7812 */ /* 0x000fe200078ec0ff */
[----:B------:R-:W-:-:S03]  /*04f0*/  IMAD.MOV.U32 R17, RZ, RZ, 0x3 ;  /* 0x00000003ff117424 */ /* 0x000fc600078e00ff */
[----:B------:R-:W-:Y:S02]  /*0500*/  LOP3.LUT R13, R13, 0x3f800000, RZ, 0xfc, !PT ;  /* 0x3f8000000d0d7812 */ /* 0x000fe400078efcff */
[----:B------:R-:W-:Y:S02]  /*0510*/  SHF.L.U32 R17, R17, R18, RZ ;  /* 0x0000001211117219 */ /* 0x000fe400000006ff */
[----:B------:R-:W0:Y:S02]  /*0520*/  MUFU.RCP R14, R13 ;  /* 0x0000000d000e7308 */ /* 0x000e240000001000 */
[----:B0-----:R-:W-:-:S04]  /*0530*/  FFMA R15, R13, R14, -1 ;  /* 0xbf8000000d0f7423 */ /* 0x001fc8000000000e */
[----:B------:R-:W-:-:S04]  /*0540*/  FADD.FTZ R15, -R15, -RZ ;  /* 0x800000ff0f0f7221 */ /* 0x000fc80000010100 */
[CCC-:B------:R-:W-:Y:S01]  /*0550*/  FFMA.RM R16, R14.reuse, R15.reuse, R14.reuse ;  /* 0x0000000f0e107223 */ /* 0x1c0fe2000000400e */
[----:B------:R-:W-:-:S04]  /*0560*/  FFMA.RP R15, R14, R15, R14 ;  /* 0x0000000f0e0f7223 */ /* 0x000fc8000000800e */
[C---:B------:R-:W-:Y:S02]  /*0570*/  LOP3.LUT R14, R16.reuse, 0x7fffff, RZ, 0xc0, !PT ;  /* 0x007fffff100e7812 */ /* 0x040fe400078ec0ff */
[----:B------:R-:W-:Y:S02]  /*0580*/  FSETP.NEU.FTZ.AND P0, PT, R16, R15, PT ;  /* 0x0000000f1000720b */ /* 0x000fe40003f1d000 */
[----:B------:R-:W-:Y:S02]  /*0590*/  LOP3.LUT R14, R14, 0x800000, RZ, 0xfc, !PT ;  /* 0x008000000e0e7812 */ /* 0x000fe400078efcff */
[----:B------:R-:W-:Y:S02]  /*05a0*/  SEL R15, RZ, 0xffffffff, !P0 ;  /* 0xffffffffff0f7807 */ /* 0x000fe40004000000 */
[----:B------:R-:W-:-:S03]  /*05b0*/  LOP3.LUT R17, R17, R14, RZ, 0xc0, !PT ;  /* 0x0000000e11117212 */ /* 0x000fc600078ec0ff */
[----:B------:R-:W-:Y:S01]  /*05c0*/  IMAD.MOV R15, RZ, RZ, -R15 ;  /* 0x000000ffff0f7224 */ /* 0x000fe200078e0a0f */
[----:B------:R-:W-:-:S04]  /*05d0*/  SHF.R.U32.HI R17, RZ, R18, R17 ;  /* 0x00000012ff117219 */ /* 0x000fc80000011611 */
[----:B------:R-:W-:Y:S02]  /*05e0*/  LOP3.LUT P1, RZ, R15, R18, R14, 0xf8, !PT ;  /* 0x000000120fff7212 */ /* 0x000fe4000782f80e */
[C---:B------:R-:W-:Y:S02]  /*05f0*/  LOP3.LUT P0, RZ, R17.reuse, 0x1, RZ, 0xc0, !PT ;  /* 0x0000000111ff7812 */ /* 0x040fe4000780c0ff */
[----:B------:R-:W-:-:S04]  /*0600*/  LOP3.LUT P2, RZ, R17, 0x2, RZ, 0xc0, !PT ;  /* 0x0000000211ff7812 */ /* 0x000fc8000784c0ff */
[----:B------:R-:W-:Y:S02]  /*0610*/  PLOP3.LUT P0, PT, P0, P1, P2, 0xe0, 0x0 ;  /* 0x000000000000781c */ /* 0x000fe40000703c20 */
[----:B------:R-:W-:Y:S02]  /*0620*/  LOP3.LUT P1, RZ, R0, 0x7fffff, RZ, 0xc0, !PT ;  /* 0x007fffff00ff7812 */ /* 0x000fe4000782c0ff */
[----:B------:R-:W-:-:S04]  /*0630*/  SEL R13, RZ, 0x1, !P0 ;  /* 0x00000001ff0d7807 */ /* 0x000fc80004000000 */
[----:B------:R-:W-:-:S04]  /*0640*/  IADD3 R13, PT, PT, -R13, RZ, RZ ;  /* 0x000000ff0d0d7210 */ /* 0x000fc80007ffe1ff */
[----:B------:R-:W-:Y:S01]  /*0650*/  ISETP.GE.AND P0, PT, R13, RZ, PT ;  /* 0x000000ff0d00720c */ /* 0x000fe20003f06270 */
[----:B------:R-:W-:-:S05]  /*0660*/  VIADD R13, R2, 0xffffff04 ;  /* 0xffffff04020d7836 */ /* 0x000fca0000000000 */
[----:B------:R-:W-:-:S07]  /*0670*/  SHF.R.U32.HI R13, RZ, R13, R14 ;  /* 0x0000000dff0d7219 */ /* 0x000fce000001160e */
[----:B------:R-:W-:-:S05]  /*0680*/  @!P0 IADD3 R13, PT, PT, R13, 0x1, RZ ;  /* 0x000000010d0d8810 */ /* 0x000fca0007ffe0ff */
[----:B------:R-:W-:-:S05]  /*0690*/  @!P1 IMAD.SHL.U32 R13, R13, 0x2, RZ ;  /* 0x000000020d0d9824 */ /* 0x000fca00078e00ff */
[----:B------:R-:W-:Y:S01]  /*06a0*/  LOP3.LUT R13, R13, 0x80000000, R0, 0xf8, !PT ;  /* 0x800000000d0d7812 */ /* 0x000fe200078ef800 */
[----:B------:R-:W-:Y:S06]  /*06b0*/  BRA `(.L_x_10) ;  /* 0x0000000000047947 */ /* 0x000fec0003800000 */
.L_x_11:
[----:B------:R0:W1:Y:S02]  /*06c0*/  MUFU.RCP R13, R0 ;  /* 0x00000000000d7308 */ /* 0x0000640000001000 */
.L_x_10:
[----:B------:R-:W-:Y:S05]  /*06d0*/  BSYNC.RECONVERGENT B1 ;  /* 0x0000000000017941 */ /* 0x000fea0003800200 */
.L_x_8:
[----:B-1----:R-:W-:Y:S01]  /*06e0*/  MOV R18, R13 ;  /* 0x0000000d00127202 */ /* 0x002fe20000000f00 */
[----:B------:R-:W-:-:S04]  /*06f0*/  IMAD.MOV.U32 R13, RZ, RZ, 0x0 ;  /* 0x00000000ff0d7424 */ /* 0x000fc800078e00ff */
[----:B0-----:R-:W-:Y:S05]  /*0700*/  RET.REL.NODEC R12 `(_Z29tileless_gpu_calculate_forcesP7double4S0_) ;  /* 0xfffffff80c3c7950 */ /* 0x001fea0003c3ffff */
        .weak           $__internal_1_$__cuda_sm20_sqrt_rn_f32_slowpath
        .type           $__internal_1_$__cuda_sm20_sqrt_rn_f32_slowpath,@function
        .size           $__internal_1_$__cuda_sm20_sqrt_rn_f32_slowpath,(.L_x_69 - $__internal_1_$__cuda_sm20_sqrt_rn_f32_slowpath)
$__internal_1_$__cuda_sm20_sqrt_rn_f32_slowpath:
[----:B------:R-:W-:-:S13]  /*0710*/  LOP3.LUT P0, RZ, R0, 0x7fffffff, RZ, 0xc0, !PT ;  /* 0x7fffffff00ff7812 */ /* 0x000fda000780c0ff */
[----:B------:R-:W-:Y:S01]  /*0720*/  @!P0 MOV R2, R0 ;  /* 0x0000000000028202 */ /* 0x000fe20000000f00 */
[----:B------:R-:W-:Y:S06]  /*0730*/  @!P0 BRA `(.L_x_12) ;  /* 0x0000000000408947 */ /* 0x000fec0003800000 */
[----:B------:R-:W-:-:S13]  /*0740*/  FSETP.GEU.FTZ.AND P0, PT, R0, RZ, PT ;  /* 0x000000ff0000720b */ /* 0x000fda0003f1e000 */
[----:B------:R-:W-:Y:S01]  /*0750*/  @!P0 IMAD.MOV.U32 R2, RZ, RZ, 0x7fffffff ;  /* 0x7fffffffff028424 */ /* 0x000fe200078e00ff */
[----:B------:R-:W-:Y:S06]  /*0760*/  @!P0 BRA `(.L_x_12) ;  /* 0x0000000000348947 */ /* 0x000fec0003800000 */
[----:B------:R-:W-:-:S13]  /*0770*/  FSETP.GTU.FTZ.AND P0, PT, |R0|, +INF , PT ;  /* 0x7f8000000000780b */ /* 0x000fda0003f1c200 */
[----:B------:R-:W-:Y:S01]  /*0780*/  @P0 FADD.FTZ R2, R0, 1 ;  /* 0x3f80000000020421 */ /* 0x000fe20000010000 */
[----:B------:R-:W-:Y:S06]  /*0790*/  @P0 BRA `(.L_x_12) ;  /* 0x0000000000280947 */ /* 0x000fec0003800000 */
[----:B------:R-:W-:-:S13]  /*07a0*/  FSETP.NEU.FTZ.AND P0, PT, |R0|, +INF , PT ;  /* 0x7f8000000000780b */ /* 0x000fda0003f1d200 */
[----:B------:R-:W-:-:S04]  /*07b0*/  @P0 FFMA R12, R0, 1.84467440737095516160e+19, RZ ;  /* 0x5f800000000c0823 */ /* 0x000fc800000000ff */
[----:B------:R-:W0:Y:S02]  /*07c0*/  @P0 MUFU.RSQ R13, R12 ;  /* 0x0000000c000d0308 */ /* 0x000e240000001400 */
[----:B0-----:R-:W-:Y:S01]  /*07d0*/  @P0 FMUL.FTZ R15, R12, R13 ;  /* 0x0000000d0c0f0220 */ /* 0x001fe20000410000 */
[----:B------:R-:W-:-:S03]  /*07e0*/  @P0 FMUL.FTZ R13, R13, 0.5 ;  /* 0x3f0000000d0d0820 */ /* 0x000fc60000410000 */
[----:B------:R-:W-:-:S04]  /*07f0*/  @P0 FADD.FTZ R2, -R15, -RZ ;  /* 0x800000ff0f020221 */ /* 0x000fc80000010100 */
[----:B------:R-:W-:Y:S01]  /*0800*/  @P0 FFMA R14, R15, R2, R12 ;  /* 0x000000020f0e0223 */ /* 0x000fe2000000000c */
[----:B------:R-:W-:-:S03]  /*0810*/  @!P0 MOV R2, R0 ;  /* 0x0000000000028202 */ /* 0x000fc60000000f00 */
[----:B------:R-:W-:-:S04]  /*0820*/  @P0 FFMA R13, R14, R13, R15 ;  /* 0x0000000d0e0d0223 */ /* 0x000fc8000000000f */
[----:B------:R-:W-:-:S07]  /*0830*/  @P0 FMUL.FTZ R2, R13, 2.3283064365386962891e-10 ;  /* 0x2f8000000d020820 */ /* 0x000fce0000410000 */
.L_x_12:
[----:B------:R-:W-:Y:S02]  /*0840*/  HFMA2 R13, -RZ, RZ, 0, 0 ;  /* 0x00000000ff0d7431 */ /* 0x000fe400000001ff */
[----:B------:R-:W-:-:S04]  /*0850*/  IMAD.MOV.U32 R12, RZ, RZ, R16 ;  /* 0x000000ffff0c7224 */ /* 0x000fc800078e0010 */
[----:B------:R-:W-:Y:S05]  /*0860*/  RET.REL.NODEC R12 `(_Z29tileless_gpu_calculate_forcesP7double4S0_) ;  /* 0xfffffff40ce47950 */ /* 0x000fea0003c3ffff */
.L_x_13:
        /* <DEDUP_REMOVED lines=9> */
.L_x_69:


//--------------------- .text._Z20gpu_calculate_forcesPvS_i --------------------------
	.section	.text._Z20gpu_calculate_forcesPvS_i,"ax",@progbits
	.align	128
        .global         _Z20gpu_calculate_forcesPvS_i
        .type           _Z20gpu_calculate_forcesPvS_i,@function
        .size           _Z20gpu_calculate_forcesPvS_i,(.L_x_71 - _Z20gpu_calculate_forcesPvS_i)
        .other          _Z20gpu_calculate_forcesPvS_i,@"STO_CUDA_ENTRY STV_DEFAULT"
_Z20gpu_calculate_forcesPvS_i:
.text._Z20gpu_calculate_forcesPvS_i:
[----:B------:R-:W-:Y:S01]  /*0000*/  LDC R1, c[0x0][0x37c] ;  /* 0x0000df00ff017b82 */ /* 0x000fe20000000800 */
[----:B------:R-:W0:Y:S01]  /*0010*/  S2R R0, SR_TID.X ;  /* 0x0000000000007919 */ /* 0x000e220000002100 */
[----:B------:R-:W1:Y:S06]  /*0020*/  LDCU UR5, c[0x0][0x390] ;  /* 0x00007200ff0577ac */ /* 0x000e6c0008000800 */
[----:B------:R-:W0:Y:S01]  /*0030*/  S2UR UR4, SR_CTAID.X ;  /* 0x00000000000479c3 */ /* 0x000e220000002500 */
[----:B------:R-:W-:Y:S02]  /*0040*/  CS2R R6, SRZ ;  /* 0x0000000000067805 */ /* 0x000fe4000001ff00 */
[----:B------:R-:W-:-:S02]  /*0050*/  CS2R R4, SRZ ;  /* 0x0000000000047805 */ /* 0x000fc4000001ff00 */
[----:B------:R-:W-:Y:S01]  /*0060*/  CS2R R8, SRZ ;  /* 0x0000000000087805 */ /* 0x000fe2000001ff00 */
[----:B------:R-:W2:Y:S02]  /*0070*/  LDCU.64 UR8, c[0x0][0x358] ;  /* 0x00006b00ff0877ac */ /* 0x000ea40008000a00 */
[----:B------:R-:W0:Y:S01]  /*0080*/  LDC R2, c[0x0][0x360] ;  /* 0x0000d800ff027b82 */ /* 0x000e220000000800 */
[----:B-1----:R-:W-:Y:S01]  /*0090*/  UISETP.GE.AND UP0, UPT, UR5, 0x1, UPT ;  /* 0x000000010500788c */ /* 0x002fe2000bf06270 */
[----:B0-----:R-:W-:-:S08]  /*00a0*/  IMAD R24, R2, UR4, R0 ;  /* 0x0000000402187c24 */ /* 0x001fd0000f8e0200 */
[----:B--2---:R-:W-:Y:S05]  /*00b0*/  BRA.U !UP0, `(.L_x_14) ;  /* 0x0000001908047547 */ /* 0x004fea000b800000 */
[----:B------:R-:W0:Y:S02]  /*00c0*/  LDC.64 R16, c[0x0][0x380] ;  /* 0x0000e000ff107b82 */ /* 0x000e240000000a00 */
[----:B0-----:R-:W-:-:S05]  /*00d0*/  IMAD.WIDE R16, R24, 0x20, R16 ;  /* 0x0000002018107825 */ /* 0x001fca00078e0210 */
[----:B------:R0:W5:Y:S04]  /*00e0*/  LDG.E.64 R26, desc[UR8][R16.64+0x10] ;  /* 0x00001008101a7981 */ /* 0x000168000c1e1b00 */
[----:B------:R0:W5:Y:S01]  /*00f0*/  LDG.E.128 R12, desc[UR8][R16.64] ;  /* 0x00000008100c7981 */ /* 0x000162000c1e1d00 */
[----:B------:R-:W1:Y:S01]  /*0100*/  S2UR UR6, SR_CgaCtaId ;  /* 0x00000000000679c3 */ /* 0x000e620000008800 */
[----:B------:R-:W-:Y:S01]  /*0110*/  UMOV UR4, 0x400 ;  /* 0x0000040000047882 */ /* 0x000fe20000000000 */
[C---:B------:R-:W-:Y:S01]  /*0120*/  LOP3.LUT R3, R2.reuse, 0xfffffffc, RZ, 0xc0, !PT ;  /* 0xfffffffc02037812 */ /* 0x040fe200078ec0ff */
[----:B------:R-:W-:Y:S01]  /*0130*/  UIADD3 UR5, UPT, UPT, UR5, -0x1, URZ ;  /* 0xffffffff05057890 */ /* 0x000fe2000fffe0ff */
[----:B------:R-:W-:Y:S02]  /*0140*/  LOP3.LUT R10, R2, 0x7fc, RZ, 0xc0, !PT ;  /* 0x000007fc020a7812 */ /* 0x000fe400078ec0ff */
[----:B------:R-:W-:-:S02]  /*0150*/  CS2R R8, SRZ ;  /* 0x0000000000087805 */ /* 0x000fc4000001ff00 */
[----:B------:R-:W-:Y:S02]  /*0160*/  CS2R R4, SRZ ;  /* 0x0000000000047805 */ /* 0x000fe4000001ff00 */
[----:B------:R-:W-:Y:S01]  /*0170*/  CS2R R6, SRZ ;  /* 0x0000000000067805 */ /* 0x000fe2000001ff00 */
[----:B------:R-:W-:Y:S01]  /*0180*/  IMAD.MOV R3, RZ, RZ, -R3 ;  /* 0x000000ffff037224 */ /* 0x000fe200078e0a03 */
[----:B-1----:R-:W-:Y:S02]  /*0190*/  ULEA UR4, UR6, UR4, 0x18 ;  /* 0x0000000406047291 */ /* 0x002fe4000f8ec0ff */
[----:B------:R-:W-:-:S04]  /*01a0*/  ULEA.HI UR6, UR5, 0x1, URZ, 0x1b ;  /* 0x0000000105067891 */ /* 0x000fc8000f8fd8ff */
[----:B------:R-:W-:Y:S01]  /*01b0*/  LEA R11, R0, UR4, 0x5 ;  /* 0x00000004000b7c11 */ /* 0x000fe2000f8e28ff */
[----:B0-----:R-:W-:-:S07]  /*01c0*/  UMOV UR4, URZ ;  /* 0x000000ff00047c82 */ /* 0x001fce0008000000 */
.L_x_61:
[----:B------:R-:W0:Y:S01]  /*01d0*/  LDC.64 R28, c[0x0][0x380] ;  /* 0x0000e000ff1c7b82 */ /* 0x000e220000000a00 */
[----:B------:R-:W-:-:S04]  /*01e0*/  IMAD R17, R2, UR4, R0 ;  /* 0x0000000402117c24 */ /* 0x000fc8000f8e0200 */
[----:B0-----:R-:W-:-:S05]  /*01f0*/  IMAD.WIDE R28, R17, 0x20, R28 ;  /* 0x00000020111c7825 */ /* 0x001fca00078e021c */
[----:B------:R-:W2:Y:S04]  /*0200*/  LDG.E.128 R16, desc[UR8][R28.64] ;  /* 0x000000081c107981 */ /* 0x000ea8000c1e1d00 */
[----:B------:R-:W3:Y:S01]  /*0210*/  LDG.E.128 R20, desc[UR8][R28.64+0x10] ;  /* 0x000010081c147981 */ /* 0x000ee2000c1e1d00 */
[----:B------:R-:W-:Y:S01]  /*0220*/  ISETP.GE.U32.AND P0, PT, R2, 0x4, PT ;  /* 0x000000040200780c */ /* 0x000fe20003f06070 */
[----:B------:R-:W-:Y:S01]  /*0230*/  UIADD3 UR4, UPT, UPT, UR4, 0x1, URZ ;  /* 0x0000000104047890 */ /* 0x000fe2000fffe0ff */
[----:B------:R-:W-:-:S03]  /*0240*/  IMAD.MOV.U32 R25, RZ, RZ, RZ ;  /* 0x000000ffff197224 */ /* 0x000fc600078e00ff */
[----:B------:R-:W-:Y:S01]  /*0250*/  UISETP.NE.AND UP0, UPT, UR4, UR6, UPT ;  /* 0x000000060400728c */ /* 0x000fe2000bf05270 */
[----:B--2---:R0:W-:Y:S04]  /*0260*/  STS.128 [R11], R16 ;  /* 0x000000100b007388 */ /* 0x0041e80000000c00 */
[----:B---3--:R0:W-:Y:S01]  /*0270*/  STS.128 [R11+0x10], R20 ;  /* 0x000010140b007388 */ /* 0x0081e20000000c00 */
[----:B------:R-:W-:Y:S06]  /*0280*/  BAR.SYNC.DEFER_BLOCKING 0x0 ;  /* 0x0000000000007b1d */ /* 0x000fec0000010000 */
[----:B------:R-:W-:Y:S05]  /*0290*/  @!P0 BRA `(.L_x_15) ;  /* 0x0000000c00108947 */ /* 0x000fea0003800000 */
[----:B------:R-:W1:Y:S01]  /*02a0*/  S2UR UR7, SR_CgaCtaId ;  /* 0x00000000000779c3 */ /* 0x000e620000008800 */
[----:B------:R-:W-:Y:S01]  /*02b0*/  UMOV UR5, 0x400 ;  /* 0x0000040000057882 */ /* 0x000fe20000000000 */
[----:B------:R-:W-:Y:S01]  /*02c0*/  MOV R25, R3 ;  /* 0x0000000300197202 */ /* 0x000fe20000000f00 */
[----:B-1----:R-:W-:-:S04]  /*02d0*/  ULEA UR5, UR7, UR5, 0x18 ;  /* 0x0000000507057291 */ /* 0x002fc8000f8ec0ff */
[----:B------:R-:W-:-:S12]  /*02e0*/  UIADD3 UR5, UPT, UPT, UR5, 0x40, URZ ;  /* 0x0000004005057890 */ /* 0x000fd8000fffe0ff */
.L_x_40:
[----:B0-----:R-:W0:Y:S01]  /*02f0*/  LDS.128 R20, [UR5+-0x40] ;  /* 0xffffc005ff147984 */ /* 0x001e220008000c00 */
[----:B------:R-:W-:Y:S01]  /*0300*/  UMOV UR10, 0x47ae147b ;  /* 0x47ae147b000a7882 */ /* 0x000fe20000000000 */
[----:B------:R-:W-:Y:S01]  /*0310*/  UMOV UR11, 0x3f847ae1 ;  /* 0x3f847ae1000b7882 */ /* 0x000fe20000000000 */
[----:B------:R-:W-:Y:S01]  /*0320*/  BSSY.RECONVERGENT B0, `(.L_x_16) ;  /* 0x0000018000007945 */ /* 0x000fe20003800200 */
[----:B------:R-:W1:Y:S01]  /*0330*/  LDS.128 R16, [UR5+-0x30] ;  /* 0xffffd005ff107984 */ /* 0x000e620008000c00 */
[----:B0----5:R-:W-:Y:S02]  /*0340*/  DADD R32, -R14, R22 ;  /* 0x000000000e207229 */ /* 0x021fe40000000116 */
[----:B------:R-:W-:Y:S02]  /*0350*/  DADD R34, -R12, R20 ;  /* 0x000000000c227229 */ /* 0x000fe40000000114 */
[----:B-1----:R-:W-:-:S04]  /*0360*/  DADD R36, -R26, R16 ;  /* 0x000000001a247229 */ /* 0x002fc80000000110 */
[----:B------:R-:W-:-:S08]  /*0370*/  DMUL R20, R32, R32 ;  /* 0x0000002020147228 */ /* 0x000fd00000000000 */
[----:B------:R-:W-:-:S08]  /*0380*/  DFMA R20, R34, R34, R20 ;  /* 0x000000222214722b */ /* 0x000fd00000000014 */
[----:B------:R-:W-:-:S08]  /*0390*/  DFMA R20, R36, R36, R20 ;  /* 0x000000242414722b */ /* 0x000fd00000000014 */
[----:B------:R-:W-:-:S08]  /*03a0*/  DADD R20, R20, UR10 ;  /* 0x0000000a14147e29 */ /* 0x000fd00008000000 */
[----:B------:R-:W-:-:S08]  /*03b0*/  DMUL R16, R20, R20 ;  /* 0x0000001414107228 */ /* 0x000fd00000000000 */
[----:B------:R-:W-:-:S10]  /*03c0*/  DMUL R16, R20, R16 ;  /* 0x0000001014107228 */ /* 0x000fd40000000000 */
[----:B------:R-:W0:Y:S02]  /*03d0*/  F2F.F32.F64 R16, R16 ;  /* 0x0000001000107310 */ /* 0x000e240000301000 */
[----:B0-----:R-:W-:-:S06]  /*03e0*/  VIADD R20, R16, 0xf3000000 ;  /* 0xf300000010147836 */ /* 0x001fcc0000000000 */
[----:B------:R0:W1:Y:S01]  /*03f0*/  MUFU.RSQ R23, R16 ;  /* 0x0000001000177308 */ /* 0x0000620000001400 */
[----:B------:R-:W-:-:S13]  /*0400*/  ISETP.GT.U32.AND P0, PT, R20, 0x727fffff, PT ;  /* 0x727fffff1400780c */ /* 0x000fda0003f04070 */
[----:B0-----:R-:W-:Y:S05]  /*0410*/  @!P0 BRA `(.L_x_17) ;  /* 0x0000000000108947 */ /* 0x001fea0003800000 */
[----:B------:R-:W-:Y:S01]  /*0420*/  IMAD.MOV.U32 R17, RZ, RZ, R16 ;  /* 0x000000ffff117224 */ /* 0x000fe200078e0010 */
[----:B------:R-:W-:-:S07]  /*0430*/  MOV R16, 0x450 ;  /* 0x0000045000107802 */ /* 0x000fce0000000f00 */
[----:B-1----:R-:W-:Y:S05]  /*0440*/  CALL.REL.NOINC `($__internal_3_$__cuda_sm20_sqrt_rn_f32_slowpath) ;  /* 0x00000018000c7944 */ /* 0x002fea0003c00000 */
[----:B------:R-:W-:Y:S05]  /*0450*/  BRA `(.L_x_18) ;  /* 0x0000000000107947 */ /* 0x000fea0003800000 */
.L_x_17:
[----:B-1----:R-:W-:Y:S01]  /*0460*/  FMUL.FTZ R21, R16, R23 ;  /* 0x0000001710157220 */ /* 0x002fe20000410000 */
[----:B------:R-:W-:-:S03]  /*0470*/  FMUL.FTZ R17, R23, 0.5 ;  /* 0x3f00000017117820 */ /* 0x000fc60000410000 */
[----:B------:R-:W-:-:S04]  /*0480*/  FFMA R16, -R21, R21, R16 ;  /* 0x0000001515107223 */ /* 0x000fc80000000110 */
[----:B------:R-:W-:-:S07]  /*0490*/  FFMA R21, R16, R17, R21 ;  /* 0x0000001110157223 */ /* 0x000fce0000000015 */
.L_x_18:
[----:B------:R-:W-:Y:S05]  /*04a0*/  BSYNC.RECONVERGENT B0 ;  /* 0x0000000000007941 */ /* 0x000fea0003800200 */
.L_x_16:
[----:B------:R-:W-:Y:S01]  /*04b0*/  IADD3 R16, PT, PT, R21, 0x1800000, RZ ;  /* 0x0180000015107810 */ /* 0x000fe20007ffe0ff */
[----:B------:R-:W-:Y:S03]  /*04c0*/  BSSY.RECONVERGENT B0, `(.L_x_19) ;  /* 0x000000c000007945 */ /* 0x000fe60003800200 */
[----:B------:R-:W-:-:S04]  /*04d0*/  LOP3.LUT R16, R16, 0x7f800000, RZ, 0xc0, !PT ;  /* 0x7f80000010107812 */ /* 0x000fc800078ec0ff */
[----:B------:R-:W-:-:S13]  /*04e0*/  ISETP.GT.U32.AND P0, PT, R16, 0x1ffffff, PT ;  /* 0x01ffffff1000780c */ /* 0x000fda0003f04070 */
[----:B------:R-:W-:Y:S05]  /*04f0*/  @P0 BRA `(.L_x_20) ;  /* 0x0000000000100947 */ /* 0x000fea0003800000 */
[----:B------:R-:W-:Y:S01]  /*0500*/  IMAD.MOV.U32 R28, RZ, RZ, R21 ;  /* 0x000000ffff1c7224 */ /* 0x000fe200078e0015 */
[----:B------:R-:W-:-:S07]  /*0510*/  MOV R21, 0x530 ;  /* 0x0000053000157802 */ /* 0x000fce0000000f00 */
[----:B------:R-:W-:Y:S05]  /*0520*/  CALL.REL.NOINC `($__internal_2_$__cuda_sm20_rcp_rn_f32_slowpath) ;  /* 0x0000001400007944 */ /* 0x000fea0003c00000 */
[----:B------:R-:W-:Y:S05]  /*0530*/  BRA `(.L_x_21) ;  /* 0x0000000000107947 */ /* 0x000fea0003800000 */
.L_x_20:
[----:B------:R-:W0:Y:S02]  /*0540*/  MUFU.RCP R28, R21 ;  /* 0x00000015001c7308 */ /* 0x000e240000001000 */
[----:B0-----:R-:W-:-:S04]  /*0550*/  FFMA R16, R28, R21, -1 ;  /* 0xbf8000001c107423 */ /* 0x001fc80000000015 */
[----:B------:R-:W-:-:S04]  /*0560*/  FADD.FTZ R17, -R16, -RZ ;  /* 0x800000ff10117221 */ /* 0x000fc80000010100 */
[----:B------:R-:W-:-:S07]  /*0570*/  FFMA R28, R28, R17, R28 ;  /* 0x000000111c1c7223 */ /* 0x000fce000000001c */
.L_x_21:
[----:B------:R-:W-:Y:S05]  /*0580*/  BSYNC.RECONVERGENT B0 ;  /* 0x0000000000007941 */ /* 0x000fea0003800200 */
.L_x_19:
[----:B------:R-:W0:Y:S01]  /*0590*/  F2F.F64.F32 R28, R28 ;  /* 0x0000001c001c7310 */ /* 0x000e220000201800 */
[----:B------:R-:W1:Y:S01]  /*05a0*/  LDS.128 R20, [UR5+-0x20] ;  /* 0xffffe005ff147984 */ /* 0x000e620008000c00 */
[----:B------:R-:W-:Y:S01]  /*05b0*/  UMOV UR10, 0x47ae147b ;  /* 0x47ae147b000a7882 */ /* 0x000fe20000000000 */
[----:B------:R-:W-:Y:S01]  /*05c0*/  UMOV UR11, 0x3f847ae1 ;  /* 0x3f847ae1000b7882 */ /* 0x000fe20000000000 */
[----:B------:R-:W-:Y:S01]  /*05d0*/  BSSY.RECONVERGENT B0, `(.L_x_22) ;  /* 0x000001b000007945 */ /* 0x000fe20003800200 */
[----:B0-----:R-:W-:Y:S01]  /*05e0*/  DMUL R28, R18, R28 ;  /* 0x0000001c121c7228 */ /* 0x001fe20000000000 */
[----:B------:R-:W0:Y:S07]  /*05f0*/  LDS.128 R16, [UR5+-0x10] ;  /* 0xfffff005ff107984 */ /* 0x000e2e0008000c00 */
[----:B------:R-:W-:-:S02]  /*0600*/  DFMA R34, R34, R28, R4 ;  /* 0x0000001c2222722b */ /* 0x000fc40000000004 */
[-C--:B------:R-:W-:Y:S02]  /*0610*/  DFMA R32, R32, R28.reuse, R6 ;  /* 0x0000001c2020722b */ /* 0x080fe40000000006 */
[----:B------:R-:W-:Y:S02]  /*0620*/  DFMA R36, R36, R28, R8 ;  /* 0x0000001c2424722b */ /* 0x000fe40000000008 */
[----:B-1----:R-:W-:Y:S02]  /*0630*/  DADD R22, -R14, R22 ;  /* 0x000000000e167229 */ /* 0x002fe40000000116 */
[----:B------:R-:W-:-:S06]  /*0640*/  DADD R40, -R12, R20 ;  /* 0x000000000c287229 */ /* 0x000fcc0000000114 */
[----:B------:R-:W-:Y:S02]  /*0650*/  DMUL R4, R22, R22 ;  /* 0x0000001616047228 */ /* 0x000fe40000000000 */
[----:B0-----:R-:W-:-:S06]  /*0660*/  DADD R38, -R26, R16 ;  /* 0x000000001a267229 */ /* 0x001fcc0000000110 */
        /* <DEDUP_REMOVED lines=11> */
[----:B-1----:R-:W-:Y:S05]  /*0720*/  CALL.REL.NOINC `($__internal_3_$__cuda_sm20_sqrt_rn_f32_slowpath) ;  /* 0x0000001400547944 */ /* 0x002fea0003c00000 */
[----:B------:R-:W-:Y:S05]  /*0730*/  BRA `(.L_x_24) ;  /* 0x0000000000107947 */ /* 0x000fea0003800000 */
.L_x_23:
[----:B-1----:R-:W-:Y:S01]  /*0740*/  FMUL.FTZ R21, R17, R8 ;  /* 0x0000000811157220 */ /* 0x002fe20000410000 */
[----:B------:R-:W-:-:S03]  /*0750*/  FMUL.FTZ R5, R8, 0.5 ;  /* 0x3f00000008057820 */ /* 0x000fc60000410000 */
[----:B------:R-:W-:-:S04]  /*0760*/  FFMA R4, -R21, R21, R17 ;  /* 0x0000001515047223 */ /* 0x000fc80000000111 */
[----:B------:R-:W-:-:S07]  /*0770*/  FFMA R21, R4, R5, R21 ;  /* 0x0000000504157223 */ /* 0x000fce0000000015 */
.L_x_24:
[----:B------:R-:W-:Y:S05]  /*0780*/  BSYNC.RECONVERGENT B0 ;  /* 0x0000000000007941 */ /* 0x000fea0003800200 */
.L_x_22:
        /* <DEDUP_REMOVED lines=9> */
.L_x_26:
[----:B------:R-:W0:Y:S02]  /*0820*/  MUFU.RCP R28, R21 ;  /* 0x00000015001c7308 */ /* 0x000e240000001000 */
[----:B0-----:R-:W-:-:S04]  /*0830*/  FFMA R4, R28, R21, -1 ;  /* 0xbf8000001c047423 */ /* 0x001fc80000000015 */
[----:B------:R-:W-:-:S04]  /*0840*/  FADD.FTZ R5, -R4, -RZ ;  /* 0x800000ff04057221 */ /* 0x000fc80000010100 */
[----:B------:R-:W-:-:S07]  /*0850*/  FFMA R28, R28, R5, R28 ;  /* 0x000000051c1c7223 */ /* 0x000fce000000001c */
.L_x_27:
[----:B------:R-:W-:Y:S05]  /*0860*/  BSYNC.RECONVERGENT B0 ;  /* 0x0000000000007941 */ /* 0x000fea0003800200 */
.L_x_25:
[----:B------:R-:W0:Y:S01]  /*0870*/  F2F.F64.F32 R20, R28 ;  /* 0x0000001c00147310 */ /* 0x000e220000201800 */
[----:B------:R-:W1:Y:S01]  /*0880*/  LDS.128 R4, [UR5] ;  /* 0x00000005ff047984 */ /* 0x000e620008000c00 */
[----:B------:R-:W-:Y:S01]  /*0890*/  UMOV UR10, 0x47ae147b ;  /* 0x47ae147b000a7882 */ /* 0x000fe20000000000 */
[----:B------:R-:W-:Y:S01]  /*08a0*/  UMOV UR11, 0x3f847ae1 ;  /* 0x3f847ae1000b7882 */ /* 0x000fe20000000000 */
[----:B------:R-:W-:Y:S01]  /*08b0*/  BSSY.RECONVERGENT B0, `(.L_x_28) ;  /* 0x000001b000007945 */ /* 0x000fe20003800200 */
[----:B0-----:R-:W-:Y:S01]  /*08c0*/  DMUL R20, R18, R20 ;  /* 0x0000001412147228 */ /* 0x001fe20000000000 */
[----:B------:R-:W0:Y:S07]  /*08d0*/  LDS.128 R16, [UR5+0x10] ;  /* 0x00001005ff107984 */ /* 0x000e2e0008000c00 */
        /* <DEDUP_REMOVED lines=17> */
[----:B-1----:R-:W-:-:S07]  /*09f0*/  MOV R16, 0xa10 ;  /* 0x00000a1000107802 */ /* 0x002fce0000000f00 */
[----:B------:R-:W-:Y:S05]  /*0a00*/  CALL.REL.NOINC `($__internal_3_$__cuda_sm20_sqrt_rn_f32_slowpath) ;  /* 0x00000010009c7944 */ /* 0x000fea0003c00000 */
[----:B------:R-:W-:Y:S05]  /*0a10*/  BRA `(.L_x_30) ;  /* 0x0000000000107947 */ /* 0x000fea0003800000 */
.L_x_29:
[----:B-1----:R-:W-:Y:S01]  /*0a20*/  FMUL.FTZ R21, R17, R16 ;  /* 0x0000001011157220 */ /* 0x002fe20000410000 */
[----:B------:R-:W-:-:S03]  /*0a30*/  FMUL.FTZ R5, R16, 0.5 ;  /* 0x3f00000010057820 */ /* 0x000fc60000410000 */
[----:B------:R-:W-:-:S04]  /*0a40*/  FFMA R4, -R21, R21, R17 ;  /* 0x0000001515047223 */ /* 0x000fc80000000111 */
[----:B------:R-:W-:-:S07]  /*0a50*/  FFMA R21, R4, R5, R21 ;  /* 0x0000000504157223 */ /* 0x000fce0000000015 */
.L_x_30:
[----:B------:R-:W-:Y:S05]  /*0a60*/  BSYNC.RECONVERGENT B0 ;  /* 0x0000000000007941 */ /* 0x000fea0003800200 */
.L_x_28:
        /* <DEDUP_REMOVED lines=9> */
.L_x_32:
[----:B------:R-:W0:Y:S02]  /*0b00*/  MUFU.RCP R28, R21 ;  /* 0x00000015001c7308 */ /* 0x000e240000001000 */
[----:B0-----:R-:W-:-:S04]  /*0b10*/  FFMA R4, R28, R21, -1 ;  /* 0xbf8000001c047423 */ /* 0x001fc80000000015 */
[----:B------:R-:W-:-:S04]  /*0b20*/  FADD.FTZ R5, -R4, -RZ ;  /* 0x800000ff04057221 */ /* 0x000fc80000010100 */
[----:B------:R-:W-:-:S07]  /*0b30*/  FFMA R28, R28, R5, R28 ;  /* 0x000000051c1c7223 */ /* 0x000fce000000001c */
.L_x_33:
[----:B------:R-:W-:Y:S05]  /*0b40*/  BSYNC.RECONVERGENT B0 ;  /* 0x0000000000007941 */ /* 0x000fea0003800200 */
.L_x_31:
[----:B------:R-:W0:Y:S01]  /*0b50*/  F2F.F64.F32 R20, R28 ;  /* 0x0000001c00147310 */ /* 0x000e220000201800 */
[----:B------:R-:W1:Y:S01]  /*0b60*/  LDS.128 R4, [UR5+0x20] ;  /* 0x00002005ff047984 */ /* 0x000e620008000c00 */
        /* <DEDUP_REMOVED lines=22> */
[----:B-1----:R-:W-:Y:S02]  /*0cd0*/  MOV R17, R20 ;  /* 0x0000001400117202 */ /* 0x002fe40000000f00 */
[----:B------:R-:W-:-:S07]  /*0ce0*/  MOV R16, 0xd00 ;  /* 0x00000d0000107802 */ /* 0x000fce0000000f00 */
[----:B------:R-:W-:Y:S05]  /*0cf0*/  CALL.REL.NOINC `($__internal_3_$__cuda_sm20_sqrt_rn_f32_slowpath) ;  /* 0x0000000c00e07944 */ /* 0x000fea0003c00000 */
[----:B------:R-:W-:Y:S05]  /*0d00*/  BRA `(.L_x_36) ;  /* 0x0000000000107947 */ /* 0x000fea0003800000 */
.L_x_35:
[----:B-1----:R-:W-:Y:S01]  /*0d10*/  FMUL.FTZ R21, R20, R17 ;  /* 0x0000001114157220 */ /* 0x002fe20000410000 */
[----:B------:R-:W-:-:S03]  /*0d20*/  FMUL.FTZ R17, R17, 0.5 ;  /* 0x3f00000011117820 */ /* 0x000fc60000410000 */
[----:B------:R-:W-:-:S04]  /*0d30*/  FFMA R16, -R21, R21, R20 ;  /* 0x0000001515107223 */ /* 0x000fc80000000114 */
[----:B------:R-:W-:-:S07]  /*0d40*/  FFMA R21, R16, R17, R21 ;  /* 0x0000001110157223 */ /* 0x000fce0000000015 */
.L_x_36:
[----:B------:R-:W-:Y:S05]  /*0d50*/  BSYNC.RECONVERGENT B0 ;  /* 0x0000000000007941 */ /* 0x000fea0003800200 */
.L_x_34:
[----:B------:R-:W-:Y:S01]  /*0d60*/  VIADD R16, R21, 0x1800000 ;  /* 0x0180000015107836 */ /* 0x000fe20000000000 */
[----:B------:R-:W-:Y:S04]  /*0d70*/  BSSY.RECONVERGENT B0, `(.L_x_37) ;  /* 0x000000c000007945 */ /* 0x000fe80003800200 */
[----:B------:R-:W-:-:S04]  /*0d80*/  LOP3.LUT R16, R16, 0x7f800000, RZ, 0xc0, !PT ;  /* 0x7f80000010107812 */ /* 0x000fc800078ec0ff */
[----:B------:R-:W-:-:S13]  /*0d90*/  ISETP.GT.U32.AND P0, PT, R16, 0x1ffffff, PT ;  /* 0x01ffffff1000780c */ /* 0x000fda0003f04070 */
[----:B------:R-:W-:Y:S05]  /*0da0*/  @P0 BRA `(.L_x_38) ;  /* 0x0000000000100947 */ /* 0x000fea0003800000 */
[----:B------:R-:W-:Y:S01]  /*0db0*/  IMAD.MOV.U32 R28, RZ, RZ, R21 ;  /* 0x000000ffff1c7224 */ /* 0x000fe200078e0015 */
[----:B------:R-:W-:-:S07]  /*0dc0*/  MOV R21, 0xde0 ;  /* 0x00000de000157802 */ /* 0x000fce0000000f00 */
[----:B------:R-:W-:Y:S05]  /*0dd0*/  CALL.REL.NOINC `($__internal_2_$__cuda_sm20_rcp_rn_f32_slowpath) ;  /* 0x0000000800d47944 */ /* 0x000fea0003c00000 */
[----:B------:R-:W-:Y:S05]  /*0de0*/  BRA `(.L_x_39) ;  /* 0x0000000000107947 */ /* 0x000fea0003800000 */
.L_x_38:
[----:B------:R-:W0:Y:S02]  /*0df0*/  MUFU.RCP R28, R21 ;  /* 0x00000015001c7308 */ /* 0x000e240000001000 */
[----:B0-----:R-:W-:-:S04]  /*0e00*/  FFMA R16, R28, R21, -1 ;  /* 0xbf8000001c107423 */ /* 0x001fc80000000015 */
[----:B------:R-:W-:-:S04]  /*0e10*/  FADD.FTZ R17, -R16, -RZ ;  /* 0x800000ff10117221 */ /* 0x000fc80000010100 */
[----:B------:R-:W-:-:S07]  /*0e20*/  FFMA R28, R28, R17, R28 ;  /* 0x000000111c1c7223 */ /* 0x000fce000000001c */
.L_x_39:
[----:B------:R-:W-:Y:S05]  /*0e30*/  BSYNC.RECONVERGENT B0 ;  /* 0x0000000000007941 */ /* 0x000fea0003800200 */
.L_x_37:
[----:B------:R-:W0:Y:S01]  /*0e40*/  F2F.F64.F32 R16, R28 ;  /* 0x0000001c00107310 */ /* 0x000e220000201800 */
[----:B------:R-:W-:Y:S01]  /*0e50*/  IADD3 R25, PT, PT, R25, 0x4, RZ ;  /* 0x0000000419197810 */ /* 0x000fe20007ffe0ff */
[----:B------:R-:W-:-:S03]  /*0e60*/  UIADD3 UR5, UPT, UPT, UR5, 0x80, URZ ;  /* 0x0000008005057890 */ /* 0x000fc6000fffe0ff */
[----:B------:R-:W-:Y:S01]  /*0e70*/  ISETP.NE.AND P0, PT, R25, RZ, PT ;  /* 0x000000ff1900720c */ /* 0x000fe20003f05270 */
[----:B0-----:R-:W-:-:S08]  /*0e80*/  DMUL R18, R18, R16 ;  /* 0x0000001012127228 */ /* 0x001fd00000000000 */
[-C--:B------:R-:W-:Y:S02]  /*0e90*/  DFMA R4, R4, R18.reuse, R34 ;  /* 0x000000120404722b */ /* 0x080fe40000000022 */
[-C--:B------:R-:W-:Y:S02]  /*0ea0*/  DFMA R6, R6, R18.reuse, R32 ;  /* 0x000000120606722b */ /* 0x080fe40000000020 */
[----:B------:R-:W-:Y:S01]  /*0eb0*/  DFMA R8, R8, R18, R36 ;  /* 0x000000120808722b */ /* 0x000fe20000000024 */
[----:B------:R-:W-:Y:S10]  /*0ec0*/  @P0 BRA `(.L_x_40) ;  /* 0xfffffff400080947 */ /* 0x000ff4000383ffff */
[----:B------:R-:W-:-:S07]  /*0ed0*/  IMAD.MOV.U32 R25, RZ, RZ, R10 ;  /* 0x000000ffff197224 */ /* 0x000fce00078e000a */
.L_x_15:
[----:B0-----:R-:W-:-:S13]  /*0ee0*/  LOP3.LUT P0, R16, R2, 0x3, RZ, 0xc0, !PT ;  /* 0x0000000302107812 */ /* 0x001fda000780c0ff */
[----:B------:R-:W-:Y:S05]  /*0ef0*/  @!P0 BRA `(.L_x_41) ;  /* 0x00000008006c8947 */ /* 0x000fea0003800000 */
[----:B------:R-:W-:-:S13]  /*0f00*/  ISETP.NE.AND P0, PT, R16, 0x1, PT ;  /* 0x000000011000780c */ /* 0x000fda0003f05270 */
[----:B------:R-:W-:Y:S05]  /*0f10*/  @!P0 BRA `(.L_x_42) ;  /* 0x00000004008c8947 */ /* 0x000fea0003800000 */
[----:B------:R-:W0:Y:S01]  /*0f20*/  S2R R17, SR_CgaCtaId ;  /* 0x0000000000117919 */ /* 0x000e220000008800 */
[----:B------:R-:W-:Y:S01]  /*0f30*/  MOV R16, 0x400 ;  /* 0x0000040000107802 */ /* 0x000fe20000000f00 */
[----:B------:R-:W-:Y:S01]  /*0f40*/  UMOV UR10, 0x47ae147b ;  /* 0x47ae147b000a7882 */ /* 0x000fe20000000000 */
[----:B------:R-:W-:Y:S01]  /*0f50*/  UMOV UR11, 0x3f847ae1 ;  /* 0x3f847ae1000b7882 */ /* 0x000fe20000000000 */
[----:B------:R-:W-:Y:S01]  /*0f60*/  BSSY.RECONVERGENT B0, `(.L_x_43) ;  /* 0x000001b000007945 */ /* 0x000fe20003800200 */
[----:B0-----:R-:W-:-:S05]  /*0f70*/  LEA R16, R17, R16, 0x18 ;  /* 0x0000001011107211 */ /* 0x001fca00078ec0ff */
[----:B------:R-:W-:-:S05]  /*0f80*/  IMAD R31, R25, 0x20, R16 ;  /* 0x00000020191f7824 */ /* 0x000fca00078e0210 */
[----:B------:R-:W0:Y:S04]  /*0f90*/  LDS.128 R20, [R31] ;  /* 0x000000001f147984 */ /* 0x000e280000000c00 */
[----:B------:R-:W1:Y:S01]  /*0fa0*/  LDS.128 R16, [R31+0x10] ;  /* 0x000010001f107984 */ /* 0x000e620000000c00 */
        /* <DEDUP_REMOVED lines=10> */
[----:B0-----:R-:W-:-:S06]  /*1050*/  IADD3 R20, PT, PT, R16, -0xd000000, RZ ;  /* 0xf300000010147810 */ /* 0x001fcc0007ffe0ff */
[----:B------:R0:W1:Y:S01]  /*1060*/  MUFU.RSQ R23, R16 ;  /* 0x0000001000177308 */ /* 0x0000620000001400 */
[----:B------:R-:W-:-:S13]  /*1070*/  ISETP.GT.U32.AND P0, PT, R20, 0x727fffff, PT ;  /* 0x727fffff1400780c */ /* 0x000fda0003f04070 */
[----:B0-----:R-:W-:Y:S05]  /*1080*/  @!P0 BRA `(.L_x_44) ;  /* 0x0000000000108947 */ /* 0x001fea0003800000 */
[----:B------:R-:W-:Y:S01]  /*1090*/  IMAD.MOV.U32 R17, RZ, RZ, R16 ;  /* 0x000000ffff117224 */ /* 0x000fe200078e0010 */
[----:B------:R-:W-:-:S07]  /*10a0*/  MOV R16, 0x10c0 ;  /* 0x000010c000107802 */ /* 0x000fce0000000f00 */
[----:B-1----:R-:W-:Y:S05]  /*10b0*/  CALL.REL.NOINC `($__internal_3_$__cuda_sm20_sqrt_rn_f32_slowpath) ;  /* 0x0000000800f07944 */ /* 0x002fea0003c00000 */
[----:B------:R-:W-:Y:S05]  /*10c0*/  BRA `(.L_x_45) ;  /* 0x0000000000107947 */ /* 0x000fea0003800000 */
.L_x_44:
[----:B-1----:R-:W-:Y:S01]  /*10d0*/  FMUL.FTZ R21, R16, R23 ;  /* 0x0000001710157220 */ /* 0x002fe20000410000 */
[----:B------:R-:W-:-:S03]  /*10e0*/  FMUL.FTZ R17, R23, 0.5 ;  /* 0x3f00000017117820 */ /* 0x000fc60000410000 */
[----:B------:R-:W-:-:S04]  /*10f0*/  FFMA R16, -R21, R21, R16 ;  /* 0x0000001515107223 */ /* 0x000fc80000000110 */
[----:B------:R-:W-:-:S07]  /*1100*/  FFMA R21, R16, R17, R21 ;  /* 0x0000001110157223 */ /* 0x000fce0000000015 */
.L_x_45:
[----:B------:R-:W-:Y:S05]  /*1110*/  BSYNC.RECONVERGENT B0 ;  /* 0x0000000000007941 */ /* 0x000fea0003800200 */
.L_x_43:
        /* <DEDUP_REMOVED lines=9> */
.L_x_47:
[----:B------:R-:W0:Y:S02]  /*11b0*/  MUFU.RCP R28, R21 ;  /* 0x00000015001c7308 */ /* 0x000e240000001000 */
[----:B0-----:R-:W-:-:S04]  /*11c0*/  FFMA R16, R28, R21, -1 ;  /* 0xbf8000001c107423 */ /* 0x001fc80000000015 */
[----:B------:R-:W-:-:S04]  /*11d0*/  FADD.FTZ R17, -R16, -RZ ;  /* 0x800000ff10117221 */ /* 0x000fc80000010100 */
[----:B------:R-:W-:-:S07]  /*11e0*/  FFMA R28, R28, R17, R28 ;  /* 0x000000111c1c7223 */ /* 0x000fce000000001c */
.L_x_48:
[----:B------:R-:W-:Y:S05]  /*11f0*/  BSYNC.RECONVERGENT B0 ;  /* 0x0000000000007941 */ /* 0x000fea0003800200 */
.L_x_46:
[----:B------:R-:W0:Y:S01]  /*1200*/  F2F.F64.F32 R28, R28 ;  /* 0x0000001c001c7310 */ /* 0x000e220000201800 */
[----:B------:R-:W1:Y:S01]  /*1210*/  LDS.128 R20, [R31+0x20] ;  /* 0x000020001f147984 */ /* 0x000e620000000c00 */
[----:B------:R-:W-:Y:S01]  /*1220*/  UMOV UR10, 0x47ae147b ;  /* 0x47ae147b000a7882 */ /* 0x000fe20000000000 */
[----:B------:R-:W-:Y:S01]  /*1230*/  UMOV UR11, 0x3f847ae1 ;  /* 0x3f847ae1000b7882 */ /* 0x000fe20000000000 */
[----:B------:R-:W-:Y:S01]  /*1240*/  BSSY.RECONVERGENT B0, `(.L_x_49) ;  /* 0x000001c000007945 */ /* 0x000fe20003800200 */
[----:B0-----:R-:W-:Y:S01]  /*1250*/  DMUL R28, R18, R28 ;  /* 0x0000001c121c7228 */ /* 0x001fe20000000000 */
[----:B------:R-:W0:Y:S07]  /*1260*/  LDS.128 R16, [R31+0x30] ;  /* 0x000030001f107984 */ /* 0x000e2e0000000c00 */
        /* <DEDUP_REMOVED lines=17> */
[----:B-1----:R-:W-:Y:S01]  /*1380*/  IMAD.MOV.U32 R17, RZ, RZ, R20 ;  /* 0x000000ffff117224 */ /* 0x002fe200078e0014 */
[----:B------:R-:W-:-:S07]  /*1390*/  MOV R16, 0x13b0 ;  /* 0x000013b000107802 */ /* 0x000fce0000000f00 */
[----:B------:R-:W-:Y:S05]  /*13a0*/  CALL.REL.NOINC `($__internal_3_$__cuda_sm20_sqrt_rn_f32_slowpath) ;  /* 0x0000000800347944 */ /* 0x000fea0003c00000 */
[----:B------:R-:W-:Y:S05]  /*13b0*/  BRA `(.L_x_51) ;  /* 0x0000000000107947 */ /* 0x000fea0003800000 */
.L_x_50:
[----:B-1----:R-:W-:Y:S01]  /*13c0*/  FMUL.FTZ R21, R20, R17 ;  /* 0x0000001114157220 */ /* 0x002fe20000410000 */
[----:B------:R-:W-:-:S03]  /*13d0*/  FMUL.FTZ R17, R17, 0.5 ;  /* 0x3f00000011117820 */ /* 0x000fc60000410000 */
[----:B------:R-:W-:-:S04]  /*13e0*/  FFMA R16, -R21, R21, R20 ;  /* 0x0000001515107223 */ /* 0x000fc80000000114 */
[----:B------:R-:W-:-:S07]  /*13f0*/  FFMA R21, R16, R17, R21 ;  /* 0x0000001110157223 */ /* 0x000fce0000000015 */
.L_x_51:
[----:B------:R-:W-:Y:S05]  /*1400*/  BSYNC.RECONVERGENT B0 ;  /* 0x0000000000007941 */ /* 0x000fea0003800200 */
.L_x_49:
        /* <DEDUP_REMOVED lines=9> */
.L_x_53:
[----:B------:R-:W0:Y:S02]  /*14a0*/  MUFU.RCP R28, R21 ;  /* 0x00000015001c7308 */ /* 0x000e240000001000 */
[----:B0-----:R-:W-:-:S04]  /*14b0*/  FFMA R16, R28, R21, -1 ;  /* 0xbf8000001c107423 */ /* 0x001fc80000000015 */
[----:B------:R-:W-:-:S04]  /*14c0*/  FADD.FTZ R17, -R16, -RZ ;  /* 0x800000ff10117221 */ /* 0x000fc80000010100 */
[----:B------:R-:W-:-:S07]  /*14d0*/  FFMA R28, R28, R17, R28 ;  /* 0x000000111c1c7223 */ /* 0x000fce000000001c */
.L_x_54:
[----:B------:R-:W-:Y:S05]  /*14e0*/  BSYNC.RECONVERGENT B0 ;  /* 0x0000000000007941 */ /* 0x000fea0003800200 */
.L_x_52:
[----:B------:R-:W0:Y:S01]  /*14f0*/  F2F.F64.F32 R16, R28 ;  /* 0x0000001c00107310 */ /* 0x000e220000201800 */
[----:B------:R-:W-:Y:S01]  /*1500*/  IADD3 R25, PT, PT, R25, 0x2, RZ ;  /* 0x0000000219197810 */ /* 0x000fe20007ffe0ff */
[----:B0-----:R-:W-:-:S08]  /*1510*/  DMUL R18, R18, R16 ;  /* 0x0000001012127228 */ /* 0x001fd00000000000 */
[-C--:B------:R-:W-:Y:S02]  /*1520*/  DFMA R4, R36, R18.reuse, R4 ;  /* 0x000000122404722b */ /* 0x080fe40000000004 */
[-C--:B------:R-:W-:Y:S02]  /*1530*/  DFMA R6, R22, R18.reuse, R6 ;  /* 0x000000121606722b */ /* 0x080fe40000000006 */
[----:B------:R-:W-:-:S11]  /*1540*/  DFMA R8, R32, R18, R8 ;  /* 0x000000122008722b */ /* 0x000fd60000000008 */
.L_x_42:
[----:B------:R-:W-:-:S04]  /*1550*/  LOP3.LUT R16, R2, 0x1, RZ, 0xc0, !PT ;  /* 0x0000000102107812 */ /* 0x000fc800078ec0ff */
[----:B------:R-:W-:-:S13]  /*1560*/  ISETP.NE.U32.AND P0, PT, R16, 0x1, PT ;  /* 0x000000011000780c */ /* 0x000fda0003f05070 */
[----:B------:R-:W-:Y:S05]  /*1570*/  @P0 BRA `(.L_x_41) ;  /* 0x0000000000cc0947 */ /* 0x000fea0003800000 */
        /* <DEDUP_REMOVED lines=27> */
.L_x_56:
[----:B-1----:R-:W-:Y:S01]  /*1730*/  FMUL.FTZ R21, R20, R17 ;  /* 0x0000001114157220 */ /* 0x002fe20000410000 */
[----:B------:R-:W-:-:S03]  /*1740*/  FMUL.FTZ R17, R17, 0.5 ;  /* 0x3f00000011117820 */ /* 0x000fc60000410000 */
[----:B------:R-:W-:-:S04]  /*1750*/  FFMA R16, -R21, R21, R20 ;  /* 0x0000001515107223 */ /* 0x000fc80000000114 */
[----:B------:R-:W-:-:S07]  /*1760*/  FFMA R21, R16, R17, R21 ;  /* 0x0000001110157223 */ /* 0x000fce0000000015 */
.L_x_57:
[----:B------:R-:W-:Y:S05]  /*1770*/  BSYNC.RECONVERGENT B0 ;  /* 0x0000000000007941 */ /* 0x000fea0003800200 */
.L_x_55:
        /* <DEDUP_REMOVED lines=9> */
.L_x_59:
[----:B------:R-:W0:Y:S02]  /*1810*/  MUFU.RCP R28, R21 ;  /* 0x00000015001c7308 */ /* 0x000e240000001000 */
[----:B0-----:R-:W-:-:S04]  /*1820*/  FFMA R16, R28, R21, -1 ;  /* 0xbf8000001c107423 */ /* 0x001fc80000000015 */
[----:B------:R-:W-:-:S04]  /*1830*/  FADD.FTZ R17, -R16, -RZ ;  /* 0x800000ff10117221 */ /* 0x000fc80000010100 */
[----:B------:R-:W-:-:S07]  /*1840*/  FFMA R28, R28, R17, R28 ;  /* 0x000000111c1c7223 */ /* 0x000fce000000001c */
.L_x_60:
[----:B------:R-:W-:Y:S05]  /*1850*/  BSYNC.RECONVERGENT B0 ;  /* 0x0000000000007941 */ /* 0x000fea0003800200 */
.L_x_58:
[----:B------:R-:W0:Y:S02]  /*1860*/  F2F.F64.F32 R16, R28 ;  /* 0x0000001c00107310 */ /* 0x000e240000201800 */
[----:B0-----:R-:W-:-:S08]  /*1870*/  DMUL R16, R22, R16 ;  /* 0x0000001016107228 */ /* 0x001fd00000000000 */
[-C--:B------:R-:W-:Y:S02]  /*1880*/  DFMA R4, R32, R16.reuse, R4 ;  /* 0x000000102004722b */ /* 0x080fe40000000004 */
[-C--:B------:R-:W-:Y:S02]  /*1890*/  DFMA R6, R18, R16.reuse, R6 ;  /* 0x000000101206722b */ /* 0x080fe40000000006 */
[----:B------:R-:W-:-:S11]  /*18a0*/  DFMA R8, R34, R16, R8 ;  /* 0x000000102208722b */ /* 0x000fd60000000008 */
.L_x_41:
[----:B------:R-:W-:Y:S06]  /*18b0*/  BAR.SYNC.DEFER_BLOCKING 0x0 ;  /* 0x0000000000007b1d */ /* 0x000fec0000010000 */
[----:B------:R-:W-:Y:S05]  /*18c0*/  BRA.U UP0, `(.L_x_61) ;  /* 0xffffffe900407547 */ /* 0x000fea000b83ffff */
.L_x_14:
[----:B------:R-:W0:Y:S01]  /*18d0*/  LDC.64 R2, c[0x0][0x388] ;  /* 0x0000e200ff027b82 */ /* 0x000e220000000a00 */
[----:B------:R-:W-:Y:S01]  /*18e0*/  CS2R R10, SRZ ;  /* 0x00000000000a7805 */ /* 0x000fe2000001ff00 */
[----:B0-----:R-:W-:-:S05]  /*18f0*/  IMAD.WIDE R24, R24, 0x20, R2 ;  /* 0x0000002018187825 */ /* 0x001fca00078e0202 */
[----:B------:R-:W-:Y:S04]  /*1900*/  STG.E.128 desc[UR8][R24.64], R4 ;  /* 0x0000000418007986 */ /* 0x000fe8000c101d08 */
[----:B------:R-:W-:Y:S01]  /*1910*/  STG.E.128 desc[UR8][R24.64+0x10], R8 ;  /* 0x0000100818007986 */ /* 0x000fe2000c101d08 */
[----:B------:R-:W-:Y:S05]  /*1920*/  EXIT ;  /* 0x000000000000794d */ /* 0x000fea0003800000 */
        .weak           $__internal_2_$__cuda_sm20_rcp_rn_f32_slowpath
        .type           $__internal_2_$__cuda_sm20_rcp_rn_f32_slowpath,@function
        .size           $__internal_2_$__cuda_sm20_rcp_rn_f32_slowpath,($__internal_3_$__cuda_sm20_sqrt_rn_f32_slowpath - $__internal_2_$__cuda_sm20_rcp_rn_f32_slowpath)
$__internal_2_$__cuda_sm20_rcp_rn_f32_slowpath:
[----:B------:R-:W-:Y:S01]  /*1930*/  SHF.L.U32 R16, R28, 0x1, RZ ;  /* 0x000000011c107819 */ /* 0x000fe200000006ff */
[----:B------:R-:W-:Y:S03]  /*1940*/  BSSY.RECONVERGENT B1, `(.L_x_62) ;  /* 0x0000030000017945 */ /* 0x000fe60003800200 */
[----:B------:R-:W-:-:S04]  /*1950*/  SHF.R.U32.HI R16, RZ, 0x18, R16 ;  /* 0x00000018ff107819 */ /* 0x000fc80000011610 */
[----:B------:R-:W-:-:S13]  /*1960*/  ISETP.NE.U32.AND P0, PT, R16, RZ, PT ;  /* 0x000000ff1000720c */ /* 0x000fda0003f05070 */
[----:B------:R-:W-:Y:S05]  /*1970*/  @P0 BRA `(.L_x_63) ;  /* 0x0000000000280947 */ /* 0x000fea0003800000 */
[----:B------:R-:W-:-:S05]  /*1980*/  IMAD.SHL.U32 R16, R28, 0x2, RZ ;  /* 0x000000021c107824 */ /* 0x000fca00078e00ff */
[----:B------:R-:W-:-:S13]  /*1990*/  ISETP.NE.AND P0, PT, R16, RZ, PT ;  /* 0x000000ff1000720c */ /* 0x000fda0003f05270 */
[----:B------:R-:W-:Y:S02]  /*19a0*/  @P0 FFMA R17, R28, 1.84467440737095516160e+19, RZ ;  /* 0x5f8000001c110823 */ /* 0x000fe400000000ff */
[----:B------:R-:W-:Y:S08]  /*19b0*/  @!P0 MUFU.RCP R28, R28 ;  /* 0x0000001c001c8308 */ /* 0x000ff00000001000 */
[----:B------:R-:W0:Y:S02]  /*19c0*/  @P0 MUFU.RCP R16, R17 ;  /* 0x0000001100100308 */ /* 0x000e240000001000 */
[----:B0-----:R-:W-:-:S04]  /*19d0*/  @P0 FFMA R17, R17, R16, -1 ;  /* 0xbf80000011110423 */ /* 0x001fc80000000010 */
[----:B------:R-:W-:-:S04]  /*19e0*/  @P0 FADD.FTZ R17, -R17, -RZ ;  /* 0x800000ff11110221 */ /* 0x000fc80000010100 */
[----:B------:R-:W-:-:S04]  /*19f0*/  @P0 FFMA R17, R16, R17, R16 ;  /* 0x0000001110110223 */ /* 0x000fc80000000010 */
[----:B------:R-:W-:Y:S01]  /*1a00*/  @P0 FFMA R28, R17, 1.84467440737095516160e+19, RZ ;  /* 0x5f800000111c0823 */ /* 0x000fe200000000ff */
[----:B------:R-:W-:Y:S06]  /*1a10*/  BRA `(.L_x_64) ;  /* 0x0000000000887947 */ /* 0x000fec0003800000 */
.L_x_63:
[----:B------:R-:W-:-:S04]  /*1a20*/  IADD3 R17, PT, PT, R16, -0xfd, RZ ;  /* 0xffffff0310117810 */ /* 0x000fc80007ffe0ff */
[----:B------:R-:W-:-:S13]  /*1a30*/  ISETP.GT.U32.AND P0, PT, R17, 0x1, PT ;  /* 0x000000011100780c */ /* 0x000fda0003f04070 */
[----:B------:R-:W-:Y:S05]  /*1a40*/  @P0 BRA `(.L_x_65) ;  /* 0x0000000000780947 */ /* 0x000fea0003800000 */
[----:B------:R-:W-:Y:S02]  /*1a50*/  LOP3.LUT R29, R28, 0x7fffff, RZ, 0xc0, !PT ;  /* 0x007fffff1c1d7812 */ /* 0x000fe400078ec0ff */
[----:B------:R-:W-:Y:S02]  /*1a60*/  IADD3 R16, PT, PT, R16, -0xfc, RZ ;  /* 0xffffff0410107810 */ /* 0x000fe40007ffe0ff */
[----:B------:R-:W-:-:S04]  /*1a70*/  LOP3.LUT R29, R29, 0x3f800000, RZ, 0xfc, !PT ;  /* 0x3f8000001d1d7812 */ /* 0x000fc800078efcff */
[----:B------:R-:W0:Y:S02]  /*1a80*/  MUFU.RCP R30, R29 ;  /* 0x0000001d001e7308 */ /* 0x000e240000001000 */
[----:B0-----:R-:W-:-:S04]  /*1a90*/  FFMA R29, R29, R30, -1 ;  /* 0xbf8000001d1d7423 */ /* 0x001fc8000000001e */
[----:B------:R-:W-:-:S04]  /*1aa0*/  FADD.FTZ R29, -R29, -RZ ;  /* 0x800000ff1d1d7221 */ /* 0x000fc80000010100 */
[CCC-:B------:R-:W-:Y:S01]  /*1ab0*/  FFMA.RM R20, R30.reuse, R29.reuse, R30.reuse ;  /* 0x0000001d1e147223 */ /* 0x1c0fe2000000401e */
[----:B------:R-:W-:-:S04]  /*1ac0*/  FFMA.RP R29, R30, R29, R30 ;  /* 0x0000001d1e1d7223 */ /* 0x000fc8000000801e */
[C---:B------:R-:W-:Y:S02]  /*1ad0*/  LOP3.LUT R30, R20.reuse, 0x7fffff, RZ, 0xc0, !PT ;  /* 0x007fffff141e7812 */ /* 0x040fe400078ec0ff */
[----:B------:R-:W-:Y:S01]  /*1ae0*/  FSETP.NEU.FTZ.AND P0, PT, R20, R29, PT ;  /* 0x0000001d1400720b */ /* 0x000fe20003f1d000 */
[----:B------:R-:W-:Y:S01]  /*1af0*/  IMAD.MOV.U32 R29, RZ, RZ, 0x3 ;  /* 0x00000003ff1d7424 */ /* 0x000fe200078e00ff */
[----:B------:R-:W-:Y:S02]  /*1b00*/  LOP3.LUT R30, R30, 0x800000, RZ, 0xfc, !PT ;  /* 0x008000001e1e7812 */ /* 0x000fe400078efcff */
[----:B------:R-:W-:Y:S02]  /*1b10*/  SEL R20, RZ, 0xffffffff, !P0 ;  /* 0xffffffffff147807 */ /* 0x000fe40004000000 */
[----:B------:R-:W-:Y:S02]  /*1b20*/  SHF.L.U32 R29, R29, R17, RZ ;  /* 0x000000111d1d7219 */ /* 0x000fe400000006ff */
[----:B------:R-:W-:-:S02]  /*1b30*/  IADD3 R20, PT, PT, -R20, RZ, RZ ;  /* 0x000000ff14147210 */ /* 0x000fc40007ffe1ff */
[----:B------:R-:W-:Y:S02]  /*1b40*/  LOP3.LUT R29, R29, R30, RZ, 0xc0, !PT ;  /* 0x0000001e1d1d7212 */ /* 0x000fe400078ec0ff */
[-CC-:B------:R-:W-:Y:S02]  /*1b50*/  LOP3.LUT P1, RZ, R20, R17.reuse, R30.reuse, 0xf8, !PT ;  /* 0x0000001114ff7212 */ /* 0x180fe4000782f81e */
[----:B------:R-:W-:Y:S02]  /*1b60*/  SHF.R.U32.HI R29, RZ, R17, R29 ;  /* 0x00000011ff1d7219 */ /* 0x000fe4000001161d */
[----:B------:R-:W-:Y:S02]  /*1b70*/  SHF.R.U32.HI R16, RZ, R16, R30 ;  /* 0x00000010ff107219 */ /* 0x000fe4000001161e */
[C---:B------:R-:W-:Y:S02]  /*1b80*/  LOP3.LUT P0, RZ, R29.reuse, 0x1, RZ, 0xc0, !PT ;  /* 0x000000011dff7812 */ /* 0x040fe4000780c0ff */
[----:B------:R-:W-:-:S04]  /*1b90*/  LOP3.LUT P2, RZ, R29, 0x2, RZ, 0xc0, !PT ;  /* 0x000000021dff7812 */ /* 0x000fc8000784c0ff */
[----:B------:R-:W-:Y:S02]  /*1ba0*/  PLOP3.LUT P0, PT, P0, P1, P2, 0xe0, 0x0 ;  /* 0x000000000000781c */ /* 0x000fe40000703c20 */
[----:B------:R-:W-:Y:S02]  /*1bb0*/  LOP3.LUT P1, RZ, R28, 0x7fffff, RZ, 0xc0, !PT ;  /* 0x007fffff1cff7812 */ /* 0x000fe4000782c0ff */
[----:B------:R-:W-:-:S05]  /*1bc0*/  SEL R17, RZ, 0x1, !P0 ;  /* 0x00000001ff117807 */ /* 0x000fca0004000000 */
[----:B------:R-:W-:-:S05]  /*1bd0*/  IMAD.MOV R17, RZ, RZ, -R17 ;  /* 0x000000ffff117224 */ /* 0x000fca00078e0a11 */
[----:B------:R-:W-:-:S13]  /*1be0*/  ISETP.GE.AND P0, PT, R17, RZ, PT ;  /* 0x000000ff1100720c */ /* 0x000fda0003f06270 */
[----:B------:R-:W-:-:S05]  /*1bf0*/  @!P0 VIADD R16, R16, 0x1 ;  /* 0x0000000110108836 */ /* 0x000fca0000000000 */
[----:B------:R-:W-:-:S04]  /*1c00*/  @!P1 SHF.L.U32 R16, R16, 0x1, RZ ;  /* 0x0000000110109819 */ /* 0x000fc800000006ff */
[----:B------:R-:W-:Y:S01]  /*1c10*/  LOP3.LUT R28, R16, 0x80000000, R28, 0xf8, !PT ;  /* 0x80000000101c7812 */ /* 0x000fe200078ef81c */
[----:B------:R-:W-:Y:S06]  /*1c20*/  BRA `(.L_x_64) ;  /* 0x0000000000047947 */ /* 0x000fec0003800000 */
.L_x_65:
[----:B------:R-:W0:Y:S02]  /*1c30*/  MUFU.RCP R28, R28 ;  /* 0x0000001c001c7308 */ /* 0x000e240000001000 */
.L_x_64:
[----:B------:R-:W-:Y:S05]  /*1c40*/  BSYNC.RECONVERGENT B1 ;  /* 0x0000000000017941 */ /* 0x000fea0003800200 */
.L_x_62:
[----:B------:R-:W-:Y:S01]  /*1c50*/  IMAD.MOV.U32 R16, RZ, RZ, R21 ;  /* 0x000000ffff107224 */ /* 0x000fe200078e0015 */
[----:B------:R-:W-:-:S04]  /*1c60*/  MOV R17, 0x0 ;  /* 0x0000000000117802 */ /* 0x000fc80000000f00 */
[----:B0-----:R-:W-:Y:S05]  /*1c70*/  RET.REL.NODEC R16 `(_Z20gpu_calculate_forcesPvS_i) ;  /* 0xffffffe010e07950 */ /* 0x001fea0003c3ffff */
        .weak           $__internal_3_$__cuda_sm20_sqrt_rn_f32_slowpath
        .type           $__internal_3_$__cuda_sm20_sqrt_rn_f32_slowpath,@function
        .size           $__internal_3_$__cuda_sm20_sqrt_rn_f32_slowpath,(.L_x_71 - $__internal_3_$__cuda_sm20_sqrt_rn_f32_slowpath)
$__internal_3_$__cuda_sm20_sqrt_rn_f32_slowpath:
[----:B------:R-:W-:-:S13]  /*1c80*/  LOP3.LUT P0, RZ, R17, 0x7fffffff, RZ, 0xc0, !PT ;  /* 0x7fffffff11ff7812 */ /* 0x000fda000780c0ff */
[----:B------:R-:W-:Y:S01]  /*1c90*/  @!P0 IMAD.MOV.U32 R21, RZ, RZ, R17 ;  /* 0x000000ffff158224 */ /* 0x000fe200078e0011 */
[----:B------:R-:W-:Y:S06]  /*1ca0*/  @!P0 BRA `(.L_x_66) ;  /* 0x0000000000408947 */ /* 0x000fec0003800000 */
[----:B------:R-:W-:-:S13]  /*1cb0*/  FSETP.GEU.FTZ.AND P0, PT, R17, RZ, PT ;  /* 0x000000ff1100720b */ /* 0x000fda0003f1e000 */
[----:B------:R-:W-:Y:S01]  /*1cc0*/  @!P0 MOV R21, 0x7fffffff ;  /* 0x7fffffff00158802 */ /* 0x000fe20000000f00 */
        /* <DEDUP_REMOVED lines=10> */
[----:B------:R-:W-:-:S04]  /*1d70*/  @P0 FFMA R20, R21, R20, R29 ;  /* 0x0000001415140223 */ /* 0x000fc8000000001d */
[----:B------:R-:W-:Y:S01]  /*1d80*/  @P0 FFMA R20, R20, R28, R21 ;  /* 0x0000001c14140223 */ /* 0x000fe20000000015 */
[----:B------:R-:W-:-:S03]  /*1d90*/  @!P0 IMAD.MOV.U32 R21, RZ, RZ, R17 ;  /* 0x000000ffff158224 */ /* 0x000fc600078e0011 */
[----:B------:R-:W-:-:S07]  /*1da0*/  @P0 FMUL.FTZ R21, R20, 2.3283064365386962891e-10 ;  /* 0x2f80000014150820 */ /* 0x000fce0000410000 */
.L_x_66:
[----:B------:R-:W-:-:S04]  /*1db0*/  HFMA2 R17, -RZ, RZ, 0, 0 ;  /* 0x00000000ff117431 */ /* 0x000fc800000001ff */
[----:B------:R-:W-:Y:S05]  /*1dc0*/  RET.REL.NODEC R16 `(_Z20gpu_calculate_forcesPvS_i) ;  /* 0xffffffe0108c7950 */ /* 0x000fea0003c3ffff */
.L_x_67:
        /* <DEDUP_REMOVED lines=11> */
.L_x_71:


//--------------------- .nv.shared._Z22gpu_calculate_positionP7double4S0_id --------------------------
	.section	.nv.shared._Z22gpu_calculate_positionP7double4S0_id,"aw",@nobits
	.sectionflags	@""
	.align	16
	.zero		1024


//--------------------- .nv.shared.reserved.0     --------------------------
	.section	.nv.shared.reserved.0,"aw",@nobits
	.weak		__nv_reservedSMEM_offset_0_alias
	.size		__nv_reservedSMEM_offset_0_alias, 0, 64
	.other		__nv_reservedSMEM_offset_0_alias,@"STO_CUDA_RESERVED_SHARED STV_DEFAULT"
__nv_reservedSMEM_offset_0_alias:
	.zero		0
	.zero		64


//--------------------- .nv.shared._Z22gpu_calculate_velocityP7double4S0_id --------------------------
	.section	.nv.shared._Z22gpu_calculate_velocityP7double4S0_id,"aw",@nobits
	.sectionflags	@""
	.align	16
	.zero		1024


//--------------------- .nv.shared._Z29tileless_gpu_calculate_forcesP7double4S0_ --------------------------
	.section	.nv.shared._Z29tileless_gpu_calculate_forcesP7double4S0_,"aw",@nobits
	.sectionflags	@""
	.align	16
	.zero		1024


//--------------------- .nv.shared._Z20gpu_calculate_forcesPvS_i --------------------------
	.section	.nv.shared._Z20gpu_calculate_forcesPvS_i,"aw",@nobits
	.sectionflags	@""
	.align	16
	.zero		1024


//--------------------- .nv.constant0._Z22gpu_calculate_positionP7double4S0_id --------------------------
	.section	.nv.constant0._Z22gpu_calculate_positionP7double4S0_id,"a",@progbits
	.sectionflags	@""
	.align	4
.nv.constant0._Z22gpu_calculate_positionP7double4S0_id:
	.zero		928


//--------------------- .nv.constant0._Z22gpu_calculate_velocityP7double4S0_id --------------------------
	.section	.nv.constant0._Z22gpu_calculate_velocityP7double4S0_id,"a",@progbits
	.sectionflags	@""
	.align	4
.nv.constant0._Z22gpu_calculate_velocityP7double4S0_id:
	.zero		928


//--------------------- .nv.constant0._Z29tileless_gpu_calculate_forcesP7double4S0_ --------------------------
	.section	.nv.constant0._Z29tileless_gpu_calculate_forcesP7double4S0_,"a",@progbits
	.sectionflags	@""
	.align	4
.nv.constant0._Z29tileless_gpu_calculate_forcesP7double4S0_:
	.zero		912


//--------------------- .nv.constant0._Z20gpu_calculate_forcesPvS_i --------------------------
	.section	.nv.constant0._Z20gpu_calculate_forcesPvS_i,"a",@progbits
	.sectionflags	@""
	.align	4
.nv.constant0._Z20gpu_calculate_forcesPvS_i:
	.zero		916


//--------------------- SYMBOLS --------------------------

	.type		.nv.reservedSmem.offset0,@object
	.size		.nv.reservedSmem.offset0,0x4
	.type		.nv.reservedSmem.cap,@object
	.size		.nv.reservedSmem.cap,0x4
